//
// Generated by NVIDIA NVVM Compiler
//
// Compiler Build ID: CL-36424714
// Cuda compilation tools, release 13.0, V13.0.88
// Based on NVVM 20.0.0
//

.version 9.0
.target sm_100
.address_size 64

	// .globl	_Z13fillRandomGPUjPdi
.global .align 4 .b8 precalc_xorwow_matrix[102400];
.global .align 4 .b8 precalc_xorwow_offset_matrix[102400];
.global .align 4 .b8 mrg32k3aM1[2304];
.global .align 4 .b8 mrg32k3aM2[2304];
.global .align 4 .b8 mrg32k3aM1SubSeq[2016];
.global .align 4 .b8 mrg32k3aM2SubSeq[2016];
.global .align 4 .b8 mrg32k3aM1Seq[2304];
.global .align 4 .b8 mrg32k3aM2Seq[2304];
.const .align 8 .b8 __cr_lgamma_table[72];

.visible .entry _Z13fillRandomGPUjPdi(
	.param .u32 _Z13fillRandomGPUjPdi_param_0,
	.param .u64 .ptr .align 1 _Z13fillRandomGPUjPdi_param_1,
	.param .u32 _Z13fillRandomGPUjPdi_param_2
)
{
	.local .align 8 .b8 	__local_depot0[48];
	.reg .b64 	%SP;
	.reg .b64 	%SPL;
	.reg .pred 	%p<131>;
	.reg .b32 	%r<2496>;
	.reg .b64 	%rd<52>;
	.reg .b64 	%fd<8>;

	mov.u64 	%SPL, __local_depot0;
	ld.param.u32 	%r1127, [_Z13fillRandomGPUjPdi_param_0];
	ld.param.u64 	%rd21, [_Z13fillRandomGPUjPdi_param_1];
	ld.param.u32 	%r1124, [_Z13fillRandomGPUjPdi_param_2];
	cvta.to.global.u64 	%rd1, %rd21;
	add.u64 	%rd2, %SPL, 0;
	mov.u32 	%r1128, %ctaid.x;
	mov.u32 	%r1129, %ntid.x;
	mov.u32 	%r1130, %tid.x;
	mad.lo.s32 	%r1131, %r1128, %r1129, %r1130;
	cvt.s64.s32 	%rd3, %r1131;
	xor.b32  	%r1132, %r1127, -1429050551;
	mul.lo.s32 	%r1, %r1132, 1099087573;
	add.s32 	%r2, %r1, -638133224;
	add.s32 	%r2209, %r1, 123456789;
	st.local.v2.u32 	[%rd2], {%r2, %r2209};
	xor.b32  	%r2208, %r1, 362436069;
	mov.b32 	%r2207, -123459836;
	st.local.v2.u32 	[%rd2+8], {%r2208, %r2207};
	add.s32 	%r2205, %r1, 5783321;
	mov.b32 	%r2206, -589760388;
	st.local.v2.u32 	[%rd2+16], {%r2206, %r2205};
	setp.eq.s32 	%p1, %r1131, 0;
	@%p1 bra 	$L__BB0_229;
	mov.b32 	%r1905, 0;
	mov.b32 	%r2207, -123459836;
	mov.b32 	%r2206, -589760388;
	mov.u64 	%rd49, %rd3;
$L__BB0_2:
	mov.u64 	%rd4, %rd49;
	and.b64  	%rd5, %rd4, 3;
	setp.eq.s64 	%p2, %rd5, 0;
	@%p2 bra 	$L__BB0_114;
	mul.wide.u32 	%rd23, %r1905, 3200;
	mov.u64 	%rd24, precalc_xorwow_matrix;
	add.s64 	%rd6, %rd24, %rd23;
	mov.b32 	%r2205, 0;
	mov.u32 	%r2206, %r2205;
	mov.u32 	%r2207, %r2205;
	mov.u32 	%r2208, %r2205;
	mov.u32 	%r2209, %r2205;
	mov.u32 	%r1911, %r2205;
$L__BB0_4:
	mul.wide.u32 	%rd25, %r1911, 4;
	add.s64 	%rd26, %rd2, %rd25;
	ld.local.u32 	%r18, [%rd26+4];
	shl.b32 	%r19, %r1911, 5;
	mov.b32 	%r1917, 0;
$L__BB0_5:
	.pragma "nounroll";
	shr.u32 	%r1138, %r18, %r1917;
	and.b32  	%r1139, %r1138, 1;
	setp.eq.b32 	%p3, %r1139, 1;
	not.pred 	%p4, %p3;
	add.s32 	%r1140, %r19, %r1917;
	mul.lo.s32 	%r1141, %r1140, 5;
	mul.wide.u32 	%rd27, %r1141, 4;
	add.s64 	%rd7, %rd6, %rd27;
	@%p4 bra 	$L__BB0_7;
	ld.global.u32 	%r1142, [%rd7];
	xor.b32  	%r2209, %r2209, %r1142;
	ld.global.u32 	%r1143, [%rd7+4];
	xor.b32  	%r2208, %r2208, %r1143;
	ld.global.u32 	%r1144, [%rd7+8];
	xor.b32  	%r2207, %r2207, %r1144;
	ld.global.u32 	%r1145, [%rd7+12];
	xor.b32  	%r2206, %r2206, %r1145;
	ld.global.u32 	%r1146, [%rd7+16];
	xor.b32  	%r2205, %r2205, %r1146;
$L__BB0_7:
	and.b32  	%r1148, %r1138, 2;
	setp.eq.s32 	%p5, %r1148, 0;
	@%p5 bra 	$L__BB0_9;
	ld.global.u32 	%r1149, [%rd7+20];
	xor.b32  	%r2209, %r2209, %r1149;
	ld.global.u32 	%r1150, [%rd7+24];
	xor.b32  	%r2208, %r2208, %r1150;
	ld.global.u32 	%r1151, [%rd7+28];
	xor.b32  	%r2207, %r2207, %r1151;
	ld.global.u32 	%r1152, [%rd7+32];
	xor.b32  	%r2206, %r2206, %r1152;
	ld.global.u32 	%r1153, [%rd7+36];
	xor.b32  	%r2205, %r2205, %r1153;
$L__BB0_9:
	and.b32  	%r1155, %r1138, 4;
	setp.eq.s32 	%p6, %r1155, 0;
	@%p6 bra 	$L__BB0_11;
	ld.global.u32 	%r1156, [%rd7+40];
	xor.b32  	%r2209, %r2209, %r1156;
	ld.global.u32 	%r1157, [%rd7+44];
	xor.b32  	%r2208, %r2208, %r1157;
	ld.global.u32 	%r1158, [%rd7+48];
	xor.b32  	%r2207, %r2207, %r1158;
	ld.global.u32 	%r1159, [%rd7+52];
	xor.b32  	%r2206, %r2206, %r1159;
	ld.global.u32 	%r1160, [%rd7+56];
	xor.b32  	%r2205, %r2205, %r1160;
$L__BB0_11:
	and.b32  	%r1162, %r1138, 8;
	setp.eq.s32 	%p7, %r1162, 0;
	@%p7 bra 	$L__BB0_13;
	ld.global.u32 	%r1163, [%rd7+60];
	xor.b32  	%r2209, %r2209, %r1163;
	ld.global.u32 	%r1164, [%rd7+64];
	xor.b32  	%r2208, %r2208, %r1164;
	ld.global.u32 	%r1165, [%rd7+68];
	xor.b32  	%r2207, %r2207, %r1165;
	ld.global.u32 	%r1166, [%rd7+72];
	xor.b32  	%r2206, %r2206, %r1166;
	ld.global.u32 	%r1167, [%rd7+76];
	xor.b32  	%r2205, %r2205, %r1167;
$L__BB0_13:
	and.b32  	%r1169, %r1138, 16;
	setp.eq.s32 	%p8, %r1169, 0;
	@%p8 bra 	$L__BB0_15;
	ld.global.u32 	%r1170, [%rd7+80];
	xor.b32  	%r2209, %r2209, %r1170;
	ld.global.u32 	%r1171, [%rd7+84];
	xor.b32  	%r2208, %r2208, %r1171;
	ld.global.u32 	%r1172, [%rd7+88];
	xor.b32  	%r2207, %r2207, %r1172;
	ld.global.u32 	%r1173, [%rd7+92];
	xor.b32  	%r2206, %r2206, %r1173;
	ld.global.u32 	%r1174, [%rd7+96];
	xor.b32  	%r2205, %r2205, %r1174;
$L__BB0_15:
	and.b32  	%r1176, %r1138, 32;
	setp.eq.s32 	%p9, %r1176, 0;
	@%p9 bra 	$L__BB0_17;
	ld.global.u32 	%r1177, [%rd7+100];
	xor.b32  	%r2209, %r2209, %r1177;
	ld.global.u32 	%r1178, [%rd7+104];
	xor.b32  	%r2208, %r2208, %r1178;
	ld.global.u32 	%r1179, [%rd7+108];
	xor.b32  	%r2207, %r2207, %r1179;
	ld.global.u32 	%r1180, [%rd7+112];
	xor.b32  	%r2206, %r2206, %r1180;
	ld.global.u32 	%r1181, [%rd7+116];
	xor.b32  	%r2205, %r2205, %r1181;
$L__BB0_17:
	and.b32  	%r1183, %r1138, 64;
	setp.eq.s32 	%p10, %r1183, 0;
	@%p10 bra 	$L__BB0_19;
	ld.global.u32 	%r1184, [%rd7+120];
	xor.b32  	%r2209, %r2209, %r1184;
	ld.global.u32 	%r1185, [%rd7+124];
	xor.b32  	%r2208, %r2208, %r1185;
	ld.global.u32 	%r1186, [%rd7+128];
	xor.b32  	%r2207, %r2207, %r1186;
	ld.global.u32 	%r1187, [%rd7+132];
	xor.b32  	%r2206, %r2206, %r1187;
	ld.global.u32 	%r1188, [%rd7+136];
	xor.b32  	%r2205, %r2205, %r1188;
$L__BB0_19:
	and.b32  	%r1190, %r1138, 128;
	setp.eq.s32 	%p11, %r1190, 0;
	@%p11 bra 	$L__BB0_21;
	ld.global.u32 	%r1191, [%rd7+140];
	xor.b32  	%r2209, %r2209, %r1191;
	ld.global.u32 	%r1192, [%rd7+144];
	xor.b32  	%r2208, %r2208, %r1192;
	ld.global.u32 	%r1193, [%rd7+148];
	xor.b32  	%r2207, %r2207, %r1193;
	ld.global.u32 	%r1194, [%rd7+152];
	xor.b32  	%r2206, %r2206, %r1194;
	ld.global.u32 	%r1195, [%rd7+156];
	xor.b32  	%r2205, %r2205, %r1195;
$L__BB0_21:
	and.b32  	%r1197, %r1138, 256;
	setp.eq.s32 	%p12, %r1197, 0;
	@%p12 bra 	$L__BB0_23;
	ld.global.u32 	%r1198, [%rd7+160];
	xor.b32  	%r2209, %r2209, %r1198;
	ld.global.u32 	%r1199, [%rd7+164];
	xor.b32  	%r2208, %r2208, %r1199;
	ld.global.u32 	%r1200, [%rd7+168];
	xor.b32  	%r2207, %r2207, %r1200;
	ld.global.u32 	%r1201, [%rd7+172];
	xor.b32  	%r2206, %r2206, %r1201;
	ld.global.u32 	%r1202, [%rd7+176];
	xor.b32  	%r2205, %r2205, %r1202;
$L__BB0_23:
	and.b32  	%r1204, %r1138, 512;
	setp.eq.s32 	%p13, %r1204, 0;
	@%p13 bra 	$L__BB0_25;
	ld.global.u32 	%r1205, [%rd7+180];
	xor.b32  	%r2209, %r2209, %r1205;
	ld.global.u32 	%r1206, [%rd7+184];
	xor.b32  	%r2208, %r2208, %r1206;
	ld.global.u32 	%r1207, [%rd7+188];
	xor.b32  	%r2207, %r2207, %r1207;
	ld.global.u32 	%r1208, [%rd7+192];
	xor.b32  	%r2206, %r2206, %r1208;
	ld.global.u32 	%r1209, [%rd7+196];
	xor.b32  	%r2205, %r2205, %r1209;
$L__BB0_25:
	and.b32  	%r1211, %r1138, 1024;
	setp.eq.s32 	%p14, %r1211, 0;
	@%p14 bra 	$L__BB0_27;
	ld.global.u32 	%r1212, [%rd7+200];
	xor.b32  	%r2209, %r2209, %r1212;
	ld.global.u32 	%r1213, [%rd7+204];
	xor.b32  	%r2208, %r2208, %r1213;
	ld.global.u32 	%r1214, [%rd7+208];
	xor.b32  	%r2207, %r2207, %r1214;
	ld.global.u32 	%r1215, [%rd7+212];
	xor.b32  	%r2206, %r2206, %r1215;
	ld.global.u32 	%r1216, [%rd7+216];
	xor.b32  	%r2205, %r2205, %r1216;
$L__BB0_27:
	and.b32  	%r1218, %r1138, 2048;
	setp.eq.s32 	%p15, %r1218, 0;
	@%p15 bra 	$L__BB0_29;
	ld.global.u32 	%r1219, [%rd7+220];
	xor.b32  	%r2209, %r2209, %r1219;
	ld.global.u32 	%r1220, [%rd7+224];
	xor.b32  	%r2208, %r2208, %r1220;
	ld.global.u32 	%r1221, [%rd7+228];
	xor.b32  	%r2207, %r2207, %r1221;
	ld.global.u32 	%r1222, [%rd7+232];
	xor.b32  	%r2206, %r2206, %r1222;
	ld.global.u32 	%r1223, [%rd7+236];
	xor.b32  	%r2205, %r2205, %r1223;
$L__BB0_29:
	and.b32  	%r1225, %r1138, 4096;
	setp.eq.s32 	%p16, %r1225, 0;
	@%p16 bra 	$L__BB0_31;
	ld.global.u32 	%r1226, [%rd7+240];
	xor.b32  	%r2209, %r2209, %r1226;
	ld.global.u32 	%r1227, [%rd7+244];
	xor.b32  	%r2208, %r2208, %r1227;
	ld.global.u32 	%r1228, [%rd7+248];
	xor.b32  	%r2207, %r2207, %r1228;
	ld.global.u32 	%r1229, [%rd7+252];
	xor.b32  	%r2206, %r2206, %r1229;
	ld.global.u32 	%r1230, [%rd7+256];
	xor.b32  	%r2205, %r2205, %r1230;
$L__BB0_31:
	and.b32  	%r1232, %r1138, 8192;
	setp.eq.s32 	%p17, %r1232, 0;
	@%p17 bra 	$L__BB0_33;
	ld.global.u32 	%r1233, [%rd7+260];
	xor.b32  	%r2209, %r2209, %r1233;
	ld.global.u32 	%r1234, [%rd7+264];
	xor.b32  	%r2208, %r2208, %r1234;
	ld.global.u32 	%r1235, [%rd7+268];
	xor.b32  	%r2207, %r2207, %r1235;
	ld.global.u32 	%r1236, [%rd7+272];
	xor.b32  	%r2206, %r2206, %r1236;
	ld.global.u32 	%r1237, [%rd7+276];
	xor.b32  	%r2205, %r2205, %r1237;
$L__BB0_33:
	and.b32  	%r1239, %r1138, 16384;
	setp.eq.s32 	%p18, %r1239, 0;
	@%p18 bra 	$L__BB0_35;
	ld.global.u32 	%r1240, [%rd7+280];
	xor.b32  	%r2209, %r2209, %r1240;
	ld.global.u32 	%r1241, [%rd7+284];
	xor.b32  	%r2208, %r2208, %r1241;
	ld.global.u32 	%r1242, [%rd7+288];
	xor.b32  	%r2207, %r2207, %r1242;
	ld.global.u32 	%r1243, [%rd7+292];
	xor.b32  	%r2206, %r2206, %r1243;
	ld.global.u32 	%r1244, [%rd7+296];
	xor.b32  	%r2205, %r2205, %r1244;
$L__BB0_35:
	and.b32  	%r1246, %r1138, 32768;
	setp.eq.s32 	%p19, %r1246, 0;
	@%p19 bra 	$L__BB0_37;
	ld.global.u32 	%r1247, [%rd7+300];
	xor.b32  	%r2209, %r2209, %r1247;
	ld.global.u32 	%r1248, [%rd7+304];
	xor.b32  	%r2208, %r2208, %r1248;
	ld.global.u32 	%r1249, [%rd7+308];
	xor.b32  	%r2207, %r2207, %r1249;
	ld.global.u32 	%r1250, [%rd7+312];
	xor.b32  	%r2206, %r2206, %r1250;
	ld.global.u32 	%r1251, [%rd7+316];
	xor.b32  	%r2205, %r2205, %r1251;
$L__BB0_37:
	add.s32 	%r1917, %r1917, 16;
	setp.ne.s32 	%p20, %r1917, 32;
	@%p20 bra 	$L__BB0_5;
	mad.lo.s32 	%r1252, %r1911, -31, %r19;
	add.s32 	%r1911, %r1252, 1;
	setp.ne.s32 	%p21, %r1911, 5;
	@%p21 bra 	$L__BB0_4;
	st.local.u32 	[%rd2+4], %r2209;
	st.local.v2.u32 	[%rd2+8], {%r2208, %r2207};
	st.local.v2.u32 	[%rd2+16], {%r2206, %r2205};
	setp.eq.s64 	%p22, %rd5, 1;
	@%p22 bra 	$L__BB0_114;
	mov.b32 	%r2205, 0;
	mov.u32 	%r2206, %r2205;
	mov.u32 	%r2207, %r2205;
	mov.u32 	%r2208, %r2205;
	mov.u32 	%r2209, %r2205;
	mov.u32 	%r2003, %r2205;
$L__BB0_41:
	mul.wide.u32 	%rd28, %r2003, 4;
	add.s64 	%rd29, %rd2, %rd28;
	ld.local.u32 	%r194, [%rd29+4];
	shl.b32 	%r195, %r2003, 5;
	mov.b32 	%r2009, 0;
$L__BB0_42:
	.pragma "nounroll";
	shr.u32 	%r1255, %r194, %r2009;
	and.b32  	%r1256, %r1255, 1;
	setp.eq.b32 	%p23, %r1256, 1;
	not.pred 	%p24, %p23;
	add.s32 	%r1257, %r195, %r2009;
	mul.lo.s32 	%r1258, %r1257, 5;
	mul.wide.u32 	%rd30, %r1258, 4;
	add.s64 	%rd8, %rd6, %rd30;
	@%p24 bra 	$L__BB0_44;
	ld.global.u32 	%r1259, [%rd8];
	xor.b32  	%r2209, %r2209, %r1259;
	ld.global.u32 	%r1260, [%rd8+4];
	xor.b32  	%r2208, %r2208, %r1260;
	ld.global.u32 	%r1261, [%rd8+8];
	xor.b32  	%r2207, %r2207, %r1261;
	ld.global.u32 	%r1262, [%rd8+12];
	xor.b32  	%r2206, %r2206, %r1262;
	ld.global.u32 	%r1263, [%rd8+16];
	xor.b32  	%r2205, %r2205, %r1263;
$L__BB0_44:
	and.b32  	%r1265, %r1255, 2;
	setp.eq.s32 	%p25, %r1265, 0;
	@%p25 bra 	$L__BB0_46;
	ld.global.u32 	%r1266, [%rd8+20];
	xor.b32  	%r2209, %r2209, %r1266;
	ld.global.u32 	%r1267, [%rd8+24];
	xor.b32  	%r2208, %r2208, %r1267;
	ld.global.u32 	%r1268, [%rd8+28];
	xor.b32  	%r2207, %r2207, %r1268;
	ld.global.u32 	%r1269, [%rd8+32];
	xor.b32  	%r2206, %r2206, %r1269;
	ld.global.u32 	%r1270, [%rd8+36];
	xor.b32  	%r2205, %r2205, %r1270;
$L__BB0_46:
	and.b32  	%r1272, %r1255, 4;
	setp.eq.s32 	%p26, %r1272, 0;
	@%p26 bra 	$L__BB0_48;
	ld.global.u32 	%r1273, [%rd8+40];
	xor.b32  	%r2209, %r2209, %r1273;
	ld.global.u32 	%r1274, [%rd8+44];
	xor.b32  	%r2208, %r2208, %r1274;
	ld.global.u32 	%r1275, [%rd8+48];
	xor.b32  	%r2207, %r2207, %r1275;
	ld.global.u32 	%r1276, [%rd8+52];
	xor.b32  	%r2206, %r2206, %r1276;
	ld.global.u32 	%r1277, [%rd8+56];
	xor.b32  	%r2205, %r2205, %r1277;
$L__BB0_48:
	and.b32  	%r1279, %r1255, 8;
	setp.eq.s32 	%p27, %r1279, 0;
	@%p27 bra 	$L__BB0_50;
	ld.global.u32 	%r1280, [%rd8+60];
	xor.b32  	%r2209, %r2209, %r1280;
	ld.global.u32 	%r1281, [%rd8+64];
	xor.b32  	%r2208, %r2208, %r1281;
	ld.global.u32 	%r1282, [%rd8+68];
	xor.b32  	%r2207, %r2207, %r1282;
	ld.global.u32 	%r1283, [%rd8+72];
	xor.b32  	%r2206, %r2206, %r1283;
	ld.global.u32 	%r1284, [%rd8+76];
	xor.b32  	%r2205, %r2205, %r1284;
$L__BB0_50:
	and.b32  	%r1286, %r1255, 16;
	setp.eq.s32 	%p28, %r1286, 0;
	@%p28 bra 	$L__BB0_52;
	ld.global.u32 	%r1287, [%rd8+80];
	xor.b32  	%r2209, %r2209, %r1287;
	ld.global.u32 	%r1288, [%rd8+84];
	xor.b32  	%r2208, %r2208, %r1288;
	ld.global.u32 	%r1289, [%rd8+88];
	xor.b32  	%r2207, %r2207, %r1289;
	ld.global.u32 	%r1290, [%rd8+92];
	xor.b32  	%r2206, %r2206, %r1290;
	ld.global.u32 	%r1291, [%rd8+96];
	xor.b32  	%r2205, %r2205, %r1291;
$L__BB0_52:
	and.b32  	%r1293, %r1255, 32;
	setp.eq.s32 	%p29, %r1293, 0;
	@%p29 bra 	$L__BB0_54;
	ld.global.u32 	%r1294, [%rd8+100];
	xor.b32  	%r2209, %r2209, %r1294;
	ld.global.u32 	%r1295, [%rd8+104];
	xor.b32  	%r2208, %r2208, %r1295;
	ld.global.u32 	%r1296, [%rd8+108];
	xor.b32  	%r2207, %r2207, %r1296;
	ld.global.u32 	%r1297, [%rd8+112];
	xor.b32  	%r2206, %r2206, %r1297;
	ld.global.u32 	%r1298, [%rd8+116];
	xor.b32  	%r2205, %r2205, %r1298;
$L__BB0_54:
	and.b32  	%r1300, %r1255, 64;
	setp.eq.s32 	%p30, %r1300, 0;
	@%p30 bra 	$L__BB0_56;
	ld.global.u32 	%r1301, [%rd8+120];
	xor.b32  	%r2209, %r2209, %r1301;
	ld.global.u32 	%r1302, [%rd8+124];
	xor.b32  	%r2208, %r2208, %r1302;
	ld.global.u32 	%r1303, [%rd8+128];
	xor.b32  	%r2207, %r2207, %r1303;
	ld.global.u32 	%r1304, [%rd8+132];
	xor.b32  	%r2206, %r2206, %r1304;
	ld.global.u32 	%r1305, [%rd8+136];
	xor.b32  	%r2205, %r2205, %r1305;
$L__BB0_56:
	and.b32  	%r1307, %r1255, 128;
	setp.eq.s32 	%p31, %r1307, 0;
	@%p31 bra 	$L__BB0_58;
	ld.global.u32 	%r1308, [%rd8+140];
	xor.b32  	%r2209, %r2209, %r1308;
	ld.global.u32 	%r1309, [%rd8+144];
	xor.b32  	%r2208, %r2208, %r1309;
	ld.global.u32 	%r1310, [%rd8+148];
	xor.b32  	%r2207, %r2207, %r1310;
	ld.global.u32 	%r1311, [%rd8+152];
	xor.b32  	%r2206, %r2206, %r1311;
	ld.global.u32 	%r1312, [%rd8+156];
	xor.b32  	%r2205, %r2205, %r1312;
$L__BB0_58:
	and.b32  	%r1314, %r1255, 256;
	setp.eq.s32 	%p32, %r1314, 0;
	@%p32 bra 	$L__BB0_60;
	ld.global.u32 	%r1315, [%rd8+160];
	xor.b32  	%r2209, %r2209, %r1315;
	ld.global.u32 	%r1316, [%rd8+164];
	xor.b32  	%r2208, %r2208, %r1316;
	ld.global.u32 	%r1317, [%rd8+168];
	xor.b32  	%r2207, %r2207, %r1317;
	ld.global.u32 	%r1318, [%rd8+172];
	xor.b32  	%r2206, %r2206, %r1318;
	ld.global.u32 	%r1319, [%rd8+176];
	xor.b32  	%r2205, %r2205, %r1319;
$L__BB0_60:
	and.b32  	%r1321, %r1255, 512;
	setp.eq.s32 	%p33, %r1321, 0;
	@%p33 bra 	$L__BB0_62;
	ld.global.u32 	%r1322, [%rd8+180];
	xor.b32  	%r2209, %r2209, %r1322;
	ld.global.u32 	%r1323, [%rd8+184];
	xor.b32  	%r2208, %r2208, %r1323;
	ld.global.u32 	%r1324, [%rd8+188];
	xor.b32  	%r2207, %r2207, %r1324;
	ld.global.u32 	%r1325, [%rd8+192];
	xor.b32  	%r2206, %r2206, %r1325;
	ld.global.u32 	%r1326, [%rd8+196];
	xor.b32  	%r2205, %r2205, %r1326;
$L__BB0_62:
	and.b32  	%r1328, %r1255, 1024;
	setp.eq.s32 	%p34, %r1328, 0;
	@%p34 bra 	$L__BB0_64;
	ld.global.u32 	%r1329, [%rd8+200];
	xor.b32  	%r2209, %r2209, %r1329;
	ld.global.u32 	%r1330, [%rd8+204];
	xor.b32  	%r2208, %r2208, %r1330;
	ld.global.u32 	%r1331, [%rd8+208];
	xor.b32  	%r2207, %r2207, %r1331;
	ld.global.u32 	%r1332, [%rd8+212];
	xor.b32  	%r2206, %r2206, %r1332;
	ld.global.u32 	%r1333, [%rd8+216];
	xor.b32  	%r2205, %r2205, %r1333;
$L__BB0_64:
	and.b32  	%r1335, %r1255, 2048;
	setp.eq.s32 	%p35, %r1335, 0;
	@%p35 bra 	$L__BB0_66;
	ld.global.u32 	%r1336, [%rd8+220];
	xor.b32  	%r2209, %r2209, %r1336;
	ld.global.u32 	%r1337, [%rd8+224];
	xor.b32  	%r2208, %r2208, %r1337;
	ld.global.u32 	%r1338, [%rd8+228];
	xor.b32  	%r2207, %r2207, %r1338;
	ld.global.u32 	%r1339, [%rd8+232];
	xor.b32  	%r2206, %r2206, %r1339;
	ld.global.u32 	%r1340, [%rd8+236];
	xor.b32  	%r2205, %r2205, %r1340;
$L__BB0_66:
	and.b32  	%r1342, %r1255, 4096;
	setp.eq.s32 	%p36, %r1342, 0;
	@%p36 bra 	$L__BB0_68;
	ld.global.u32 	%r1343, [%rd8+240];
	xor.b32  	%r2209, %r2209, %r1343;
	ld.global.u32 	%r1344, [%rd8+244];
	xor.b32  	%r2208, %r2208, %r1344;
	ld.global.u32 	%r1345, [%rd8+248];
	xor.b32  	%r2207, %r2207, %r1345;
	ld.global.u32 	%r1346, [%rd8+252];
	xor.b32  	%r2206, %r2206, %r1346;
	ld.global.u32 	%r1347, [%rd8+256];
	xor.b32  	%r2205, %r2205, %r1347;
$L__BB0_68:
	and.b32  	%r1349, %r1255, 8192;
	setp.eq.s32 	%p37, %r1349, 0;
	@%p37 bra 	$L__BB0_70;
	ld.global.u32 	%r1350, [%rd8+260];
	xor.b32  	%r2209, %r2209, %r1350;
	ld.global.u32 	%r1351, [%rd8+264];
	xor.b32  	%r2208, %r2208, %r1351;
	ld.global.u32 	%r1352, [%rd8+268];
	xor.b32  	%r2207, %r2207, %r1352;
	ld.global.u32 	%r1353, [%rd8+272];
	xor.b32  	%r2206, %r2206, %r1353;
	ld.global.u32 	%r1354, [%rd8+276];
	xor.b32  	%r2205, %r2205, %r1354;
$L__BB0_70:
	and.b32  	%r1356, %r1255, 16384;
	setp.eq.s32 	%p38, %r1356, 0;
	@%p38 bra 	$L__BB0_72;
	ld.global.u32 	%r1357, [%rd8+280];
	xor.b32  	%r2209, %r2209, %r1357;
	ld.global.u32 	%r1358, [%rd8+284];
	xor.b32  	%r2208, %r2208, %r1358;
	ld.global.u32 	%r1359, [%rd8+288];
	xor.b32  	%r2207, %r2207, %r1359;
	ld.global.u32 	%r1360, [%rd8+292];
	xor.b32  	%r2206, %r2206, %r1360;
	ld.global.u32 	%r1361, [%rd8+296];
	xor.b32  	%r2205, %r2205, %r1361;
$L__BB0_72:
	and.b32  	%r1363, %r1255, 32768;
	setp.eq.s32 	%p39, %r1363, 0;
	@%p39 bra 	$L__BB0_74;
	ld.global.u32 	%r1364, [%rd8+300];
	xor.b32  	%r2209, %r2209, %r1364;
	ld.global.u32 	%r1365, [%rd8+304];
	xor.b32  	%r2208, %r2208, %r1365;
	ld.global.u32 	%r1366, [%rd8+308];
	xor.b32  	%r2207, %r2207, %r1366;
	ld.global.u32 	%r1367, [%rd8+312];
	xor.b32  	%r2206, %r2206, %r1367;
	ld.global.u32 	%r1368, [%rd8+316];
	xor.b32  	%r2205, %r2205, %r1368;
$L__BB0_74:
	add.s32 	%r2009, %r2009, 16;
	setp.ne.s32 	%p40, %r2009, 32;
	@%p40 bra 	$L__BB0_42;
	mad.lo.s32 	%r1369, %r2003, -31, %r195;
	add.s32 	%r2003, %r1369, 1;
	setp.ne.s32 	%p41, %r2003, 5;
	@%p41 bra 	$L__BB0_41;
	st.local.u32 	[%rd2+4], %r2209;
	st.local.v2.u32 	[%rd2+8], {%r2208, %r2207};
	st.local.v2.u32 	[%rd2+16], {%r2206, %r2205};
	setp.ne.s64 	%p42, %rd5, 3;
	@%p42 bra 	$L__BB0_114;
	mov.b32 	%r2205, 0;
	mov.u32 	%r2206, %r2205;
	mov.u32 	%r2207, %r2205;
	mov.u32 	%r2208, %r2205;
	mov.u32 	%r2209, %r2205;
	mov.u32 	%r2095, %r2205;
$L__BB0_78:
	mul.wide.u32 	%rd31, %r2095, 4;
	add.s64 	%rd32, %rd2, %rd31;
	ld.local.u32 	%r370, [%rd32+4];
	shl.b32 	%r371, %r2095, 5;
	mov.b32 	%r2101, 0;
$L__BB0_79:
	.pragma "nounroll";
	shr.u32 	%r1372, %r370, %r2101;
	and.b32  	%r1373, %r1372, 1;
	setp.eq.b32 	%p43, %r1373, 1;
	not.pred 	%p44, %p43;
	add.s32 	%r1374, %r371, %r2101;
	mul.lo.s32 	%r1375, %r1374, 5;
	mul.wide.u32 	%rd33, %r1375, 4;
	add.s64 	%rd9, %rd6, %rd33;
	@%p44 bra 	$L__BB0_81;
	ld.global.u32 	%r1376, [%rd9];
	xor.b32  	%r2209, %r2209, %r1376;
	ld.global.u32 	%r1377, [%rd9+4];
	xor.b32  	%r2208, %r2208, %r1377;
	ld.global.u32 	%r1378, [%rd9+8];
	xor.b32  	%r2207, %r2207, %r1378;
	ld.global.u32 	%r1379, [%rd9+12];
	xor.b32  	%r2206, %r2206, %r1379;
	ld.global.u32 	%r1380, [%rd9+16];
	xor.b32  	%r2205, %r2205, %r1380;
$L__BB0_81:
	and.b32  	%r1382, %r1372, 2;
	setp.eq.s32 	%p45, %r1382, 0;
	@%p45 bra 	$L__BB0_83;
	ld.global.u32 	%r1383, [%rd9+20];
	xor.b32  	%r2209, %r2209, %r1383;
	ld.global.u32 	%r1384, [%rd9+24];
	xor.b32  	%r2208, %r2208, %r1384;
	ld.global.u32 	%r1385, [%rd9+28];
	xor.b32  	%r2207, %r2207, %r1385;
	ld.global.u32 	%r1386, [%rd9+32];
	xor.b32  	%r2206, %r2206, %r1386;
	ld.global.u32 	%r1387, [%rd9+36];
	xor.b32  	%r2205, %r2205, %r1387;
$L__BB0_83:
	and.b32  	%r1389, %r1372, 4;
	setp.eq.s32 	%p46, %r1389, 0;
	@%p46 bra 	$L__BB0_85;
	ld.global.u32 	%r1390, [%rd9+40];
	xor.b32  	%r2209, %r2209, %r1390;
	ld.global.u32 	%r1391, [%rd9+44];
	xor.b32  	%r2208, %r2208, %r1391;
	ld.global.u32 	%r1392, [%rd9+48];
	xor.b32  	%r2207, %r2207, %r1392;
	ld.global.u32 	%r1393, [%rd9+52];
	xor.b32  	%r2206, %r2206, %r1393;
	ld.global.u32 	%r1394, [%rd9+56];
	xor.b32  	%r2205, %r2205, %r1394;
$L__BB0_85:
	and.b32  	%r1396, %r1372, 8;
	setp.eq.s32 	%p47, %r1396, 0;
	@%p47 bra 	$L__BB0_87;
	ld.global.u32 	%r1397, [%rd9+60];
	xor.b32  	%r2209, %r2209, %r1397;
	ld.global.u32 	%r1398, [%rd9+64];
	xor.b32  	%r2208, %r2208, %r1398;
	ld.global.u32 	%r1399, [%rd9+68];
	xor.b32  	%r2207, %r2207, %r1399;
	ld.global.u32 	%r1400, [%rd9+72];
	xor.b32  	%r2206, %r2206, %r1400;
	ld.global.u32 	%r1401, [%rd9+76];
	xor.b32  	%r2205, %r2205, %r1401;
$L__BB0_87:
	and.b32  	%r1403, %r1372, 16;
	setp.eq.s32 	%p48, %r1403, 0;
	@%p48 bra 	$L__BB0_89;
	ld.global.u32 	%r1404, [%rd9+80];
	xor.b32  	%r2209, %r2209, %r1404;
	ld.global.u32 	%r1405, [%rd9+84];
	xor.b32  	%r2208, %r2208, %r1405;
	ld.global.u32 	%r1406, [%rd9+88];
	xor.b32  	%r2207, %r2207, %r1406;
	ld.global.u32 	%r1407, [%rd9+92];
	xor.b32  	%r2206, %r2206, %r1407;
	ld.global.u32 	%r1408, [%rd9+96];
	xor.b32  	%r2205, %r2205, %r1408;
$L__BB0_89:
	and.b32  	%r1410, %r1372, 32;
	setp.eq.s32 	%p49, %r1410, 0;
	@%p49 bra 	$L__BB0_91;
	ld.global.u32 	%r1411, [%rd9+100];
	xor.b32  	%r2209, %r2209, %r1411;
	ld.global.u32 	%r1412, [%rd9+104];
	xor.b32  	%r2208, %r2208, %r1412;
	ld.global.u32 	%r1413, [%rd9+108];
	xor.b32  	%r2207, %r2207, %r1413;
	ld.global.u32 	%r1414, [%rd9+112];
	xor.b32  	%r2206, %r2206, %r1414;
	ld.global.u32 	%r1415, [%rd9+116];
	xor.b32  	%r2205, %r2205, %r1415;
$L__BB0_91:
	and.b32  	%r1417, %r1372, 64;
	setp.eq.s32 	%p50, %r1417, 0;
	@%p50 bra 	$L__BB0_93;
	ld.global.u32 	%r1418, [%rd9+120];
	xor.b32  	%r2209, %r2209, %r1418;
	ld.global.u32 	%r1419, [%rd9+124];
	xor.b32  	%r2208, %r2208, %r1419;
	ld.global.u32 	%r1420, [%rd9+128];
	xor.b32  	%r2207, %r2207, %r1420;
	ld.global.u32 	%r1421, [%rd9+132];
	xor.b32  	%r2206, %r2206, %r1421;
	ld.global.u32 	%r1422, [%rd9+136];
	xor.b32  	%r2205, %r2205, %r1422;
$L__BB0_93:
	and.b32  	%r1424, %r1372, 128;
	setp.eq.s32 	%p51, %r1424, 0;
	@%p51 bra 	$L__BB0_95;
	ld.global.u32 	%r1425, [%rd9+140];
	xor.b32  	%r2209, %r2209, %r1425;
	ld.global.u32 	%r1426, [%rd9+144];
	xor.b32  	%r2208, %r2208, %r1426;
	ld.global.u32 	%r1427, [%rd9+148];
	xor.b32  	%r2207, %r2207, %r1427;
	ld.global.u32 	%r1428, [%rd9+152];
	xor.b32  	%r2206, %r2206, %r1428;
	ld.global.u32 	%r1429, [%rd9+156];
	xor.b32  	%r2205, %r2205, %r1429;
$L__BB0_95:
	and.b32  	%r1431, %r1372, 256;
	setp.eq.s32 	%p52, %r1431, 0;
	@%p52 bra 	$L__BB0_97;
	ld.global.u32 	%r1432, [%rd9+160];
	xor.b32  	%r2209, %r2209, %r1432;
	ld.global.u32 	%r1433, [%rd9+164];
	xor.b32  	%r2208, %r2208, %r1433;
	ld.global.u32 	%r1434, [%rd9+168];
	xor.b32  	%r2207, %r2207, %r1434;
	ld.global.u32 	%r1435, [%rd9+172];
	xor.b32  	%r2206, %r2206, %r1435;
	ld.global.u32 	%r1436, [%rd9+176];
	xor.b32  	%r2205, %r2205, %r1436;
$L__BB0_97:
	and.b32  	%r1438, %r1372, 512;
	setp.eq.s32 	%p53, %r1438, 0;
	@%p53 bra 	$L__BB0_99;
	ld.global.u32 	%r1439, [%rd9+180];
	xor.b32  	%r2209, %r2209, %r1439;
	ld.global.u32 	%r1440, [%rd9+184];
	xor.b32  	%r2208, %r2208, %r1440;
	ld.global.u32 	%r1441, [%rd9+188];
	xor.b32  	%r2207, %r2207, %r1441;
	ld.global.u32 	%r1442, [%rd9+192];
	xor.b32  	%r2206, %r2206, %r1442;
	ld.global.u32 	%r1443, [%rd9+196];
	xor.b32  	%r2205, %r2205, %r1443;
$L__BB0_99:
	and.b32  	%r1445, %r1372, 1024;
	setp.eq.s32 	%p54, %r1445, 0;
	@%p54 bra 	$L__BB0_101;
	ld.global.u32 	%r1446, [%rd9+200];
	xor.b32  	%r2209, %r2209, %r1446;
	ld.global.u32 	%r1447, [%rd9+204];
	xor.b32  	%r2208, %r2208, %r1447;
	ld.global.u32 	%r1448, [%rd9+208];
	xor.b32  	%r2207, %r2207, %r1448;
	ld.global.u32 	%r1449, [%rd9+212];
	xor.b32  	%r2206, %r2206, %r1449;
	ld.global.u32 	%r1450, [%rd9+216];
	xor.b32  	%r2205, %r2205, %r1450;
$L__BB0_101:
	and.b32  	%r1452, %r1372, 2048;
	setp.eq.s32 	%p55, %r1452, 0;
	@%p55 bra 	$L__BB0_103;
	ld.global.u32 	%r1453, [%rd9+220];
	xor.b32  	%r2209, %r2209, %r1453;
	ld.global.u32 	%r1454, [%rd9+224];
	xor.b32  	%r2208, %r2208, %r1454;
	ld.global.u32 	%r1455, [%rd9+228];
	xor.b32  	%r2207, %r2207, %r1455;
	ld.global.u32 	%r1456, [%rd9+232];
	xor.b32  	%r2206, %r2206, %r1456;
	ld.global.u32 	%r1457, [%rd9+236];
	xor.b32  	%r2205, %r2205, %r1457;
$L__BB0_103:
	and.b32  	%r1459, %r1372, 4096;
	setp.eq.s32 	%p56, %r1459, 0;
	@%p56 bra 	$L__BB0_105;
	ld.global.u32 	%r1460, [%rd9+240];
	xor.b32  	%r2209, %r2209, %r1460;
	ld.global.u32 	%r1461, [%rd9+244];
	xor.b32  	%r2208, %r2208, %r1461;
	ld.global.u32 	%r1462, [%rd9+248];
	xor.b32  	%r2207, %r2207, %r1462;
	ld.global.u32 	%r1463, [%rd9+252];
	xor.b32  	%r2206, %r2206, %r1463;
	ld.global.u32 	%r1464, [%rd9+256];
	xor.b32  	%r2205, %r2205, %r1464;
$L__BB0_105:
	and.b32  	%r1466, %r1372, 8192;
	setp.eq.s32 	%p57, %r1466, 0;
	@%p57 bra 	$L__BB0_107;
	ld.global.u32 	%r1467, [%rd9+260];
	xor.b32  	%r2209, %r2209, %r1467;
	ld.global.u32 	%r1468, [%rd9+264];
	xor.b32  	%r2208, %r2208, %r1468;
	ld.global.u32 	%r1469, [%rd9+268];
	xor.b32  	%r2207, %r2207, %r1469;
	ld.global.u32 	%r1470, [%rd9+272];
	xor.b32  	%r2206, %r2206, %r1470;
	ld.global.u32 	%r1471, [%rd9+276];
	xor.b32  	%r2205, %r2205, %r1471;
$L__BB0_107:
	and.b32  	%r1473, %r1372, 16384;
	setp.eq.s32 	%p58, %r1473, 0;
	@%p58 bra 	$L__BB0_109;
	ld.global.u32 	%r1474, [%rd9+280];
	xor.b32  	%r2209, %r2209, %r1474;
	ld.global.u32 	%r1475, [%rd9+284];
	xor.b32  	%r2208, %r2208, %r1475;
	ld.global.u32 	%r1476, [%rd9+288];
	xor.b32  	%r2207, %r2207, %r1476;
	ld.global.u32 	%r1477, [%rd9+292];
	xor.b32  	%r2206, %r2206, %r1477;
	ld.global.u32 	%r1478, [%rd9+296];
	xor.b32  	%r2205, %r2205, %r1478;
$L__BB0_109:
	and.b32  	%r1480, %r1372, 32768;
	setp.eq.s32 	%p59, %r1480, 0;
	@%p59 bra 	$L__BB0_111;
	ld.global.u32 	%r1481, [%rd9+300];
	xor.b32  	%r2209, %r2209, %r1481;
	ld.global.u32 	%r1482, [%rd9+304];
	xor.b32  	%r2208, %r2208, %r1482;
	ld.global.u32 	%r1483, [%rd9+308];
	xor.b32  	%r2207, %r2207, %r1483;
	ld.global.u32 	%r1484, [%rd9+312];
	xor.b32  	%r2206, %r2206, %r1484;
	ld.global.u32 	%r1485, [%rd9+316];
	xor.b32  	%r2205, %r2205, %r1485;
$L__BB0_111:
	add.s32 	%r2101, %r2101, 16;
	setp.ne.s32 	%p60, %r2101, 32;
	@%p60 bra 	$L__BB0_79;
	mad.lo.s32 	%r1486, %r2095, -31, %r371;
	add.s32 	%r2095, %r1486, 1;
	setp.ne.s32 	%p61, %r2095, 5;
	@%p61 bra 	$L__BB0_78;
	st.local.u32 	[%rd2+4], %r2209;
	st.local.v2.u32 	[%rd2+8], {%r2208, %r2207};
	st.local.v2.u32 	[%rd2+16], {%r2206, %r2205};
$L__BB0_114:
	shr.u64 	%rd49, %rd4, 2;
	add.s32 	%r1905, %r1905, 1;
	setp.gt.u64 	%p62, %rd4, 3;
	@%p62 bra 	$L__BB0_2;
	mov.b32 	%r2192, 0;
	mov.u64 	%rd35, precalc_xorwow_offset_matrix;
	mov.u64 	%rd50, %rd3;
$L__BB0_116:
	mov.u64 	%rd11, %rd50;
	and.b64  	%rd12, %rd11, 3;
	setp.eq.s64 	%p63, %rd12, 0;
	@%p63 bra 	$L__BB0_228;
	mul.wide.u32 	%rd34, %r2192, 3200;
	add.s64 	%rd13, %rd35, %rd34;
	mov.b32 	%r2205, 0;
	mov.u32 	%r2206, %r2205;
	mov.u32 	%r2207, %r2205;
	mov.u32 	%r2208, %r2205;
	mov.u32 	%r2209, %r2205;
	mov.u32 	%r2198, %r2205;
$L__BB0_118:
	mul.wide.u32 	%rd36, %r2198, 4;
	add.s64 	%rd37, %rd2, %rd36;
	ld.local.u32 	%r558, [%rd37+4];
	shl.b32 	%r559, %r2198, 5;
	mov.b32 	%r2204, 0;
$L__BB0_119:
	.pragma "nounroll";
	shr.u32 	%r1490, %r558, %r2204;
	and.b32  	%r1491, %r1490, 1;
	setp.eq.b32 	%p64, %r1491, 1;
	not.pred 	%p65, %p64;
	add.s32 	%r1492, %r559, %r2204;
	mul.lo.s32 	%r1493, %r1492, 5;
	mul.wide.u32 	%rd38, %r1493, 4;
	add.s64 	%rd14, %rd13, %rd38;
	@%p65 bra 	$L__BB0_121;
	ld.global.u32 	%r1494, [%rd14];
	xor.b32  	%r2209, %r2209, %r1494;
	ld.global.u32 	%r1495, [%rd14+4];
	xor.b32  	%r2208, %r2208, %r1495;
	ld.global.u32 	%r1496, [%rd14+8];
	xor.b32  	%r2207, %r2207, %r1496;
	ld.global.u32 	%r1497, [%rd14+12];
	xor.b32  	%r2206, %r2206, %r1497;
	ld.global.u32 	%r1498, [%rd14+16];
	xor.b32  	%r2205, %r2205, %r1498;
$L__BB0_121:
	and.b32  	%r1500, %r1490, 2;
	setp.eq.s32 	%p66, %r1500, 0;
	@%p66 bra 	$L__BB0_123;
	ld.global.u32 	%r1501, [%rd14+20];
	xor.b32  	%r2209, %r2209, %r1501;
	ld.global.u32 	%r1502, [%rd14+24];
	xor.b32  	%r2208, %r2208, %r1502;
	ld.global.u32 	%r1503, [%rd14+28];
	xor.b32  	%r2207, %r2207, %r1503;
	ld.global.u32 	%r1504, [%rd14+32];
	xor.b32  	%r2206, %r2206, %r1504;
	ld.global.u32 	%r1505, [%rd14+36];
	xor.b32  	%r2205, %r2205, %r1505;
$L__BB0_123:
	and.b32  	%r1507, %r1490, 4;
	setp.eq.s32 	%p67, %r1507, 0;
	@%p67 bra 	$L__BB0_125;
	ld.global.u32 	%r1508, [%rd14+40];
	xor.b32  	%r2209, %r2209, %r1508;
	ld.global.u32 	%r1509, [%rd14+44];
	xor.b32  	%r2208, %r2208, %r1509;
	ld.global.u32 	%r1510, [%rd14+48];
	xor.b32  	%r2207, %r2207, %r1510;
	ld.global.u32 	%r1511, [%rd14+52];
	xor.b32  	%r2206, %r2206, %r1511;
	ld.global.u32 	%r1512, [%rd14+56];
	xor.b32  	%r2205, %r2205, %r1512;
$L__BB0_125:
	and.b32  	%r1514, %r1490, 8;
	setp.eq.s32 	%p68, %r1514, 0;
	@%p68 bra 	$L__BB0_127;
	ld.global.u32 	%r1515, [%rd14+60];
	xor.b32  	%r2209, %r2209, %r1515;
	ld.global.u32 	%r1516, [%rd14+64];
	xor.b32  	%r2208, %r2208, %r1516;
	ld.global.u32 	%r1517, [%rd14+68];
	xor.b32  	%r2207, %r2207, %r1517;
	ld.global.u32 	%r1518, [%rd14+72];
	xor.b32  	%r2206, %r2206, %r1518;
	ld.global.u32 	%r1519, [%rd14+76];
	xor.b32  	%r2205, %r2205, %r1519;
$L__BB0_127:
	and.b32  	%r1521, %r1490, 16;
	setp.eq.s32 	%p69, %r1521, 0;
	@%p69 bra 	$L__BB0_129;
	ld.global.u32 	%r1522, [%rd14+80];
	xor.b32  	%r2209, %r2209, %r1522;
	ld.global.u32 	%r1523, [%rd14+84];
	xor.b32  	%r2208, %r2208, %r1523;
	ld.global.u32 	%r1524, [%rd14+88];
	xor.b32  	%r2207, %r2207, %r1524;
	ld.global.u32 	%r1525, [%rd14+92];
	xor.b32  	%r2206, %r2206, %r1525;
	ld.global.u32 	%r1526, [%rd14+96];
	xor.b32  	%r2205, %r2205, %r1526;
$L__BB0_129:
	and.b32  	%r1528, %r1490, 32;
	setp.eq.s32 	%p70, %r1528, 0;
	@%p70 bra 	$L__BB0_131;
	ld.global.u32 	%r1529, [%rd14+100];
	xor.b32  	%r2209, %r2209, %r1529;
	ld.global.u32 	%r1530, [%rd14+104];
	xor.b32  	%r2208, %r2208, %r1530;
	ld.global.u32 	%r1531, [%rd14+108];
	xor.b32  	%r2207, %r2207, %r1531;
	ld.global.u32 	%r1532, [%rd14+112];
	xor.b32  	%r2206, %r2206, %r1532;
	ld.global.u32 	%r1533, [%rd14+116];
	xor.b32  	%r2205, %r2205, %r1533;
$L__BB0_131:
	and.b32  	%r1535, %r1490, 64;
	setp.eq.s32 	%p71, %r1535, 0;
	@%p71 bra 	$L__BB0_133;
	ld.global.u32 	%r1536, [%rd14+120];
	xor.b32  	%r2209, %r2209, %r1536;
	ld.global.u32 	%r1537, [%rd14+124];
	xor.b32  	%r2208, %r2208, %r1537;
	ld.global.u32 	%r1538, [%rd14+128];
	xor.b32  	%r2207, %r2207, %r1538;
	ld.global.u32 	%r1539, [%rd14+132];
	xor.b32  	%r2206, %r2206, %r1539;
	ld.global.u32 	%r1540, [%rd14+136];
	xor.b32  	%r2205, %r2205, %r1540;
$L__BB0_133:
	and.b32  	%r1542, %r1490, 128;
	setp.eq.s32 	%p72, %r1542, 0;
	@%p72 bra 	$L__BB0_135;
	ld.global.u32 	%r1543, [%rd14+140];
	xor.b32  	%r2209, %r2209, %r1543;
	ld.global.u32 	%r1544, [%rd14+144];
	xor.b32  	%r2208, %r2208, %r1544;
	ld.global.u32 	%r1545, [%rd14+148];
	xor.b32  	%r2207, %r2207, %r1545;
	ld.global.u32 	%r1546, [%rd14+152];
	xor.b32  	%r2206, %r2206, %r1546;
	ld.global.u32 	%r1547, [%rd14+156];
	xor.b32  	%r2205, %r2205, %r1547;
$L__BB0_135:
	and.b32  	%r1549, %r1490, 256;
	setp.eq.s32 	%p73, %r1549, 0;
	@%p73 bra 	$L__BB0_137;
	ld.global.u32 	%r1550, [%rd14+160];
	xor.b32  	%r2209, %r2209, %r1550;
	ld.global.u32 	%r1551, [%rd14+164];
	xor.b32  	%r2208, %r2208, %r1551;
	ld.global.u32 	%r1552, [%rd14+168];
	xor.b32  	%r2207, %r2207, %r1552;
	ld.global.u32 	%r1553, [%rd14+172];
	xor.b32  	%r2206, %r2206, %r1553;
	ld.global.u32 	%r1554, [%rd14+176];
	xor.b32  	%r2205, %r2205, %r1554;
$L__BB0_137:
	and.b32  	%r1556, %r1490, 512;
	setp.eq.s32 	%p74, %r1556, 0;
	@%p74 bra 	$L__BB0_139;
	ld.global.u32 	%r1557, [%rd14+180];
	xor.b32  	%r2209, %r2209, %r1557;
	ld.global.u32 	%r1558, [%rd14+184];
	xor.b32  	%r2208, %r2208, %r1558;
	ld.global.u32 	%r1559, [%rd14+188];
	xor.b32  	%r2207, %r2207, %r1559;
	ld.global.u32 	%r1560, [%rd14+192];
	xor.b32  	%r2206, %r2206, %r1560;
	ld.global.u32 	%r1561, [%rd14+196];
	xor.b32  	%r2205, %r2205, %r1561;
$L__BB0_139:
	and.b32  	%r1563, %r1490, 1024;
	setp.eq.s32 	%p75, %r1563, 0;
	@%p75 bra 	$L__BB0_141;
	ld.global.u32 	%r1564, [%rd14+200];
	xor.b32  	%r2209, %r2209, %r1564;
	ld.global.u32 	%r1565, [%rd14+204];
	xor.b32  	%r2208, %r2208, %r1565;
	ld.global.u32 	%r1566, [%rd14+208];
	xor.b32  	%r2207, %r2207, %r1566;
	ld.global.u32 	%r1567, [%rd14+212];
	xor.b32  	%r2206, %r2206, %r1567;
	ld.global.u32 	%r1568, [%rd14+216];
	xor.b32  	%r2205, %r2205, %r1568;
$L__BB0_141:
	and.b32  	%r1570, %r1490, 2048;
	setp.eq.s32 	%p76, %r1570, 0;
	@%p76 bra 	$L__BB0_143;
	ld.global.u32 	%r1571, [%rd14+220];
	xor.b32  	%r2209, %r2209, %r1571;
	ld.global.u32 	%r1572, [%rd14+224];
	xor.b32  	%r2208, %r2208, %r1572;
	ld.global.u32 	%r1573, [%rd14+228];
	xor.b32  	%r2207, %r2207, %r1573;
	ld.global.u32 	%r1574, [%rd14+232];
	xor.b32  	%r2206, %r2206, %r1574;
	ld.global.u32 	%r1575, [%rd14+236];
	xor.b32  	%r2205, %r2205, %r1575;
$L__BB0_143:
	and.b32  	%r1577, %r1490, 4096;
	setp.eq.s32 	%p77, %r1577, 0;
	@%p77 bra 	$L__BB0_145;
	ld.global.u32 	%r1578, [%rd14+240];
	xor.b32  	%r2209, %r2209, %r1578;
	ld.global.u32 	%r1579, [%rd14+244];
	xor.b32  	%r2208, %r2208, %r1579;
	ld.global.u32 	%r1580, [%rd14+248];
	xor.b32  	%r2207, %r2207, %r1580;
	ld.global.u32 	%r1581, [%rd14+252];
	xor.b32  	%r2206, %r2206, %r1581;
	ld.global.u32 	%r1582, [%rd14+256];
	xor.b32  	%r2205, %r2205, %r1582;
$L__BB0_145:
	and.b32  	%r1584, %r1490, 8192;
	setp.eq.s32 	%p78, %r1584, 0;
	@%p78 bra 	$L__BB0_147;
	ld.global.u32 	%r1585, [%rd14+260];
	xor.b32  	%r2209, %r2209, %r1585;
	ld.global.u32 	%r1586, [%rd14+264];
	xor.b32  	%r2208, %r2208, %r1586;
	ld.global.u32 	%r1587, [%rd14+268];
	xor.b32  	%r2207, %r2207, %r1587;
	ld.global.u32 	%r1588, [%rd14+272];
	xor.b32  	%r2206, %r2206, %r1588;
	ld.global.u32 	%r1589, [%rd14+276];
	xor.b32  	%r2205, %r2205, %r1589;
$L__BB0_147:
	and.b32  	%r1591, %r1490, 16384;
	setp.eq.s32 	%p79, %r1591, 0;
	@%p79 bra 	$L__BB0_149;
	ld.global.u32 	%r1592, [%rd14+280];
	xor.b32  	%r2209, %r2209, %r1592;
	ld.global.u32 	%r1593, [%rd14+284];
	xor.b32  	%r2208, %r2208, %r1593;
	ld.global.u32 	%r1594, [%rd14+288];
	xor.b32  	%r2207, %r2207, %r1594;
	ld.global.u32 	%r1595, [%rd14+292];
	xor.b32  	%r2206, %r2206, %r1595;
	ld.global.u32 	%r1596, [%rd14+296];
	xor.b32  	%r2205, %r2205, %r1596;
$L__BB0_149:
	and.b32  	%r1598, %r1490, 32768;
	setp.eq.s32 	%p80, %r1598, 0;
	@%p80 bra 	$L__BB0_151;
	ld.global.u32 	%r1599, [%rd14+300];
	xor.b32  	%r2209, %r2209, %r1599;
	ld.global.u32 	%r1600, [%rd14+304];
	xor.b32  	%r2208, %r2208, %r1600;
	ld.global.u32 	%r1601, [%rd14+308];
	xor.b32  	%r2207, %r2207, %r1601;
	ld.global.u32 	%r1602, [%rd14+312];
	xor.b32  	%r2206, %r2206, %r1602;
	ld.global.u32 	%r1603, [%rd14+316];
	xor.b32  	%r2205, %r2205, %r1603;
$L__BB0_151:
	add.s32 	%r2204, %r2204, 16;
	setp.ne.s32 	%p81, %r2204, 32;
	@%p81 bra 	$L__BB0_119;
	mad.lo.s32 	%r1604, %r2198, -31, %r559;
	add.s32 	%r2198, %r1604, 1;
	setp.ne.s32 	%p82, %r2198, 5;
	@%p82 bra 	$L__BB0_118;
	st.local.u32 	[%rd2+4], %r2209;
	st.local.v2.u32 	[%rd2+8], {%r2208, %r2207};
	st.local.v2.u32 	[%rd2+16], {%r2206, %r2205};
	setp.eq.s64 	%p83, %rd12, 1;
	@%p83 bra 	$L__BB0_228;
	mov.b32 	%r2205, 0;
	mov.u32 	%r2206, %r2205;
	mov.u32 	%r2207, %r2205;
	mov.u32 	%r2208, %r2205;
	mov.u32 	%r2209, %r2205;
	mov.u32 	%r2290, %r2205;
$L__BB0_155:
	mul.wide.u32 	%rd39, %r2290, 4;
	add.s64 	%rd40, %rd2, %rd39;
	ld.local.u32 	%r734, [%rd40+4];
	shl.b32 	%r735, %r2290, 5;
	mov.b32 	%r2296, 0;
$L__BB0_156:
	.pragma "nounroll";
	shr.u32 	%r1607, %r734, %r2296;
	and.b32  	%r1608, %r1607, 1;
	setp.eq.b32 	%p84, %r1608, 1;
	not.pred 	%p85, %p84;
	add.s32 	%r1609, %r735, %r2296;
	mul.lo.s32 	%r1610, %r1609, 5;
	mul.wide.u32 	%rd41, %r1610, 4;
	add.s64 	%rd15, %rd13, %rd41;
	@%p85 bra 	$L__BB0_158;
	ld.global.u32 	%r1611, [%rd15];
	xor.b32  	%r2209, %r2209, %r1611;
	ld.global.u32 	%r1612, [%rd15+4];
	xor.b32  	%r2208, %r2208, %r1612;
	ld.global.u32 	%r1613, [%rd15+8];
	xor.b32  	%r2207, %r2207, %r1613;
	ld.global.u32 	%r1614, [%rd15+12];
	xor.b32  	%r2206, %r2206, %r1614;
	ld.global.u32 	%r1615, [%rd15+16];
	xor.b32  	%r2205, %r2205, %r1615;
$L__BB0_158:
	and.b32  	%r1617, %r1607, 2;
	setp.eq.s32 	%p86, %r1617, 0;
	@%p86 bra 	$L__BB0_160;
	ld.global.u32 	%r1618, [%rd15+20];
	xor.b32  	%r2209, %r2209, %r1618;
	ld.global.u32 	%r1619, [%rd15+24];
	xor.b32  	%r2208, %r2208, %r1619;
	ld.global.u32 	%r1620, [%rd15+28];
	xor.b32  	%r2207, %r2207, %r1620;
	ld.global.u32 	%r1621, [%rd15+32];
	xor.b32  	%r2206, %r2206, %r1621;
	ld.global.u32 	%r1622, [%rd15+36];
	xor.b32  	%r2205, %r2205, %r1622;
$L__BB0_160:
	and.b32  	%r1624, %r1607, 4;
	setp.eq.s32 	%p87, %r1624, 0;
	@%p87 bra 	$L__BB0_162;
	ld.global.u32 	%r1625, [%rd15+40];
	xor.b32  	%r2209, %r2209, %r1625;
	ld.global.u32 	%r1626, [%rd15+44];
	xor.b32  	%r2208, %r2208, %r1626;
	ld.global.u32 	%r1627, [%rd15+48];
	xor.b32  	%r2207, %r2207, %r1627;
	ld.global.u32 	%r1628, [%rd15+52];
	xor.b32  	%r2206, %r2206, %r1628;
	ld.global.u32 	%r1629, [%rd15+56];
	xor.b32  	%r2205, %r2205, %r1629;
$L__BB0_162:
	and.b32  	%r1631, %r1607, 8;
	setp.eq.s32 	%p88, %r1631, 0;
	@%p88 bra 	$L__BB0_164;
	ld.global.u32 	%r1632, [%rd15+60];
	xor.b32  	%r2209, %r2209, %r1632;
	ld.global.u32 	%r1633, [%rd15+64];
	xor.b32  	%r2208, %r2208, %r1633;
	ld.global.u32 	%r1634, [%rd15+68];
	xor.b32  	%r2207, %r2207, %r1634;
	ld.global.u32 	%r1635, [%rd15+72];
	xor.b32  	%r2206, %r2206, %r1635;
	ld.global.u32 	%r1636, [%rd15+76];
	xor.b32  	%r2205, %r2205, %r1636;
$L__BB0_164:
	and.b32  	%r1638, %r1607, 16;
	setp.eq.s32 	%p89, %r1638, 0;
	@%p89 bra 	$L__BB0_166;
	ld.global.u32 	%r1639, [%rd15+80];
	xor.b32  	%r2209, %r2209, %r1639;
	ld.global.u32 	%r1640, [%rd15+84];
	xor.b32  	%r2208, %r2208, %r1640;
	ld.global.u32 	%r1641, [%rd15+88];
	xor.b32  	%r2207, %r2207, %r1641;
	ld.global.u32 	%r1642, [%rd15+92];
	xor.b32  	%r2206, %r2206, %r1642;
	ld.global.u32 	%r1643, [%rd15+96];
	xor.b32  	%r2205, %r2205, %r1643;
$L__BB0_166:
	and.b32  	%r1645, %r1607, 32;
	setp.eq.s32 	%p90, %r1645, 0;
	@%p90 bra 	$L__BB0_168;
	ld.global.u32 	%r1646, [%rd15+100];
	xor.b32  	%r2209, %r2209, %r1646;
	ld.global.u32 	%r1647, [%rd15+104];
	xor.b32  	%r2208, %r2208, %r1647;
	ld.global.u32 	%r1648, [%rd15+108];
	xor.b32  	%r2207, %r2207, %r1648;
	ld.global.u32 	%r1649, [%rd15+112];
	xor.b32  	%r2206, %r2206, %r1649;
	ld.global.u32 	%r1650, [%rd15+116];
	xor.b32  	%r2205, %r2205, %r1650;
$L__BB0_168:
	and.b32  	%r1652, %r1607, 64;
	setp.eq.s32 	%p91, %r1652, 0;
	@%p91 bra 	$L__BB0_170;
	ld.global.u32 	%r1653, [%rd15+120];
	xor.b32  	%r2209, %r2209, %r1653;
	ld.global.u32 	%r1654, [%rd15+124];
	xor.b32  	%r2208, %r2208, %r1654;
	ld.global.u32 	%r1655, [%rd15+128];
	xor.b32  	%r2207, %r2207, %r1655;
	ld.global.u32 	%r1656, [%rd15+132];
	xor.b32  	%r2206, %r2206, %r1656;
	ld.global.u32 	%r1657, [%rd15+136];
	xor.b32  	%r2205, %r2205, %r1657;
$L__BB0_170:
	and.b32  	%r1659, %r1607, 128;
	setp.eq.s32 	%p92, %r1659, 0;
	@%p92 bra 	$L__BB0_172;
	ld.global.u32 	%r1660, [%rd15+140];
	xor.b32  	%r2209, %r2209, %r1660;
	ld.global.u32 	%r1661, [%rd15+144];
	xor.b32  	%r2208, %r2208, %r1661;
	ld.global.u32 	%r1662, [%rd15+148];
	xor.b32  	%r2207, %r2207, %r1662;
	ld.global.u32 	%r1663, [%rd15+152];
	xor.b32  	%r2206, %r2206, %r1663;
	ld.global.u32 	%r1664, [%rd15+156];
	xor.b32  	%r2205, %r2205, %r1664;
$L__BB0_172:
	and.b32  	%r1666, %r1607, 256;
	setp.eq.s32 	%p93, %r1666, 0;
	@%p93 bra 	$L__BB0_174;
	ld.global.u32 	%r1667, [%rd15+160];
	xor.b32  	%r2209, %r2209, %r1667;
	ld.global.u32 	%r1668, [%rd15+164];
	xor.b32  	%r2208, %r2208, %r1668;
	ld.global.u32 	%r1669, [%rd15+168];
	xor.b32  	%r2207, %r2207, %r1669;
	ld.global.u32 	%r1670, [%rd15+172];
	xor.b32  	%r2206, %r2206, %r1670;
	ld.global.u32 	%r1671, [%rd15+176];
	xor.b32  	%r2205, %r2205, %r1671;
$L__BB0_174:
	and.b32  	%r1673, %r1607, 512;
	setp.eq.s32 	%p94, %r1673, 0;
	@%p94 bra 	$L__BB0_176;
	ld.global.u32 	%r1674, [%rd15+180];
	xor.b32  	%r2209, %r2209, %r1674;
	ld.global.u32 	%r1675, [%rd15+184];
	xor.b32  	%r2208, %r2208, %r1675;
	ld.global.u32 	%r1676, [%rd15+188];
	xor.b32  	%r2207, %r2207, %r1676;
	ld.global.u32 	%r1677, [%rd15+192];
	xor.b32  	%r2206, %r2206, %r1677;
	ld.global.u32 	%r1678, [%rd15+196];
	xor.b32  	%r2205, %r2205, %r1678;
$L__BB0_176:
	and.b32  	%r1680, %r1607, 1024;
	setp.eq.s32 	%p95, %r1680, 0;
	@%p95 bra 	$L__BB0_178;
	ld.global.u32 	%r1681, [%rd15+200];
	xor.b32  	%r2209, %r2209, %r1681;
	ld.global.u32 	%r1682, [%rd15+204];
	xor.b32  	%r2208, %r2208, %r1682;
	ld.global.u32 	%r1683, [%rd15+208];
	xor.b32  	%r2207, %r2207, %r1683;
	ld.global.u32 	%r1684, [%rd15+212];
	xor.b32  	%r2206, %r2206, %r1684;
	ld.global.u32 	%r1685, [%rd15+216];
	xor.b32  	%r2205, %r2205, %r1685;
$L__BB0_178:
	and.b32  	%r1687, %r1607, 2048;
	setp.eq.s32 	%p96, %r1687, 0;
	@%p96 bra 	$L__BB0_180;
	ld.global.u32 	%r1688, [%rd15+220];
	xor.b32  	%r2209, %r2209, %r1688;
	ld.global.u32 	%r1689, [%rd15+224];
	xor.b32  	%r2208, %r2208, %r1689;
	ld.global.u32 	%r1690, [%rd15+228];
	xor.b32  	%r2207, %r2207, %r1690;
	ld.global.u32 	%r1691, [%rd15+232];
	xor.b32  	%r2206, %r2206, %r1691;
	ld.global.u32 	%r1692, [%rd15+236];
	xor.b32  	%r2205, %r2205, %r1692;
$L__BB0_180:
	and.b32  	%r1694, %r1607, 4096;
	setp.eq.s32 	%p97, %r1694, 0;
	@%p97 bra 	$L__BB0_182;
	ld.global.u32 	%r1695, [%rd15+240];
	xor.b32  	%r2209, %r2209, %r1695;
	ld.global.u32 	%r1696, [%rd15+244];
	xor.b32  	%r2208, %r2208, %r1696;
	ld.global.u32 	%r1697, [%rd15+248];
	xor.b32  	%r2207, %r2207, %r1697;
	ld.global.u32 	%r1698, [%rd15+252];
	xor.b32  	%r2206, %r2206, %r1698;
	ld.global.u32 	%r1699, [%rd15+256];
	xor.b32  	%r2205, %r2205, %r1699;
$L__BB0_182:
	and.b32  	%r1701, %r1607, 8192;
	setp.eq.s32 	%p98, %r1701, 0;
	@%p98 bra 	$L__BB0_184;
	ld.global.u32 	%r1702, [%rd15+260];
	xor.b32  	%r2209, %r2209, %r1702;
	ld.global.u32 	%r1703, [%rd15+264];
	xor.b32  	%r2208, %r2208, %r1703;
	ld.global.u32 	%r1704, [%rd15+268];
	xor.b32  	%r2207, %r2207, %r1704;
	ld.global.u32 	%r1705, [%rd15+272];
	xor.b32  	%r2206, %r2206, %r1705;
	ld.global.u32 	%r1706, [%rd15+276];
	xor.b32  	%r2205, %r2205, %r1706;
$L__BB0_184:
	and.b32  	%r1708, %r1607, 16384;
	setp.eq.s32 	%p99, %r1708, 0;
	@%p99 bra 	$L__BB0_186;
	ld.global.u32 	%r1709, [%rd15+280];
	xor.b32  	%r2209, %r2209, %r1709;
	ld.global.u32 	%r1710, [%rd15+284];
	xor.b32  	%r2208, %r2208, %r1710;
	ld.global.u32 	%r1711, [%rd15+288];
	xor.b32  	%r2207, %r2207, %r1711;
	ld.global.u32 	%r1712, [%rd15+292];
	xor.b32  	%r2206, %r2206, %r1712;
	ld.global.u32 	%r1713, [%rd15+296];
	xor.b32  	%r2205, %r2205, %r1713;
$L__BB0_186:
	and.b32  	%r1715, %r1607, 32768;
	setp.eq.s32 	%p100, %r1715, 0;
	@%p100 bra 	$L__BB0_188;
	ld.global.u32 	%r1716, [%rd15+300];
	xor.b32  	%r2209, %r2209, %r1716;
	ld.global.u32 	%r1717, [%rd15+304];
	xor.b32  	%r2208, %r2208, %r1717;
	ld.global.u32 	%r1718, [%rd15+308];
	xor.b32  	%r2207, %r2207, %r1718;
	ld.global.u32 	%r1719, [%rd15+312];
	xor.b32  	%r2206, %r2206, %r1719;
	ld.global.u32 	%r1720, [%rd15+316];
	xor.b32  	%r2205, %r2205, %r1720;
$L__BB0_188:
	add.s32 	%r2296, %r2296, 16;
	setp.ne.s32 	%p101, %r2296, 32;
	@%p101 bra 	$L__BB0_156;
	mad.lo.s32 	%r1721, %r2290, -31, %r735;
	add.s32 	%r2290, %r1721, 1;
	setp.ne.s32 	%p102, %r2290, 5;
	@%p102 bra 	$L__BB0_155;
	st.local.u32 	[%rd2+4], %r2209;
	st.local.v2.u32 	[%rd2+8], {%r2208, %r2207};
	st.local.v2.u32 	[%rd2+16], {%r2206, %r2205};
	setp.ne.s64 	%p103, %rd12, 3;
	@%p103 bra 	$L__BB0_228;
	mov.b32 	%r2205, 0;
	mov.u32 	%r2206, %r2205;
	mov.u32 	%r2207, %r2205;
	mov.u32 	%r2208, %r2205;
	mov.u32 	%r2209, %r2205;
	mov.u32 	%r2382, %r2205;
$L__BB0_192:
	mul.wide.u32 	%rd42, %r2382, 4;
	add.s64 	%rd43, %rd2, %rd42;
	ld.local.u32 	%r910, [%rd43+4];
	shl.b32 	%r911, %r2382, 5;
	mov.b32 	%r2388, 0;
$L__BB0_193:
	.pragma "nounroll";
	shr.u32 	%r1724, %r910, %r2388;
	and.b32  	%r1725, %r1724, 1;
	setp.eq.b32 	%p104, %r1725, 1;
	not.pred 	%p105, %p104;
	add.s32 	%r1726, %r911, %r2388;
	mul.lo.s32 	%r1727, %r1726, 5;
	mul.wide.u32 	%rd44, %r1727, 4;
	add.s64 	%rd16, %rd13, %rd44;
	@%p105 bra 	$L__BB0_195;
	ld.global.u32 	%r1728, [%rd16];
	xor.b32  	%r2209, %r2209, %r1728;
	ld.global.u32 	%r1729, [%rd16+4];
	xor.b32  	%r2208, %r2208, %r1729;
	ld.global.u32 	%r1730, [%rd16+8];
	xor.b32  	%r2207, %r2207, %r1730;
	ld.global.u32 	%r1731, [%rd16+12];
	xor.b32  	%r2206, %r2206, %r1731;
	ld.global.u32 	%r1732, [%rd16+16];
	xor.b32  	%r2205, %r2205, %r1732;
$L__BB0_195:
	and.b32  	%r1734, %r1724, 2;
	setp.eq.s32 	%p106, %r1734, 0;
	@%p106 bra 	$L__BB0_197;
	ld.global.u32 	%r1735, [%rd16+20];
	xor.b32  	%r2209, %r2209, %r1735;
	ld.global.u32 	%r1736, [%rd16+24];
	xor.b32  	%r2208, %r2208, %r1736;
	ld.global.u32 	%r1737, [%rd16+28];
	xor.b32  	%r2207, %r2207, %r1737;
	ld.global.u32 	%r1738, [%rd16+32];
	xor.b32  	%r2206, %r2206, %r1738;
	ld.global.u32 	%r1739, [%rd16+36];
	xor.b32  	%r2205, %r2205, %r1739;
$L__BB0_197:
	and.b32  	%r1741, %r1724, 4;
	setp.eq.s32 	%p107, %r1741, 0;
	@%p107 bra 	$L__BB0_199;
	ld.global.u32 	%r1742, [%rd16+40];
	xor.b32  	%r2209, %r2209, %r1742;
	ld.global.u32 	%r1743, [%rd16+44];
	xor.b32  	%r2208, %r2208, %r1743;
	ld.global.u32 	%r1744, [%rd16+48];
	xor.b32  	%r2207, %r2207, %r1744;
	ld.global.u32 	%r1745, [%rd16+52];
	xor.b32  	%r2206, %r2206, %r1745;
	ld.global.u32 	%r1746, [%rd16+56];
	xor.b32  	%r2205, %r2205, %r1746;
$L__BB0_199:
	and.b32  	%r1748, %r1724, 8;
	setp.eq.s32 	%p108, %r1748, 0;
	@%p108 bra 	$L__BB0_201;
	ld.global.u32 	%r1749, [%rd16+60];
	xor.b32  	%r2209, %r2209, %r1749;
	ld.global.u32 	%r1750, [%rd16+64];
	xor.b32  	%r2208, %r2208, %r1750;
	ld.global.u32 	%r1751, [%rd16+68];
	xor.b32  	%r2207, %r2207, %r1751;
	ld.global.u32 	%r1752, [%rd16+72];
	xor.b32  	%r2206, %r2206, %r1752;
	ld.global.u32 	%r1753, [%rd16+76];
	xor.b32  	%r2205, %r2205, %r1753;
$L__BB0_201:
	and.b32  	%r1755, %r1724, 16;
	setp.eq.s32 	%p109, %r1755, 0;
	@%p109 bra 	$L__BB0_203;
	ld.global.u32 	%r1756, [%rd16+80];
	xor.b32  	%r2209, %r2209, %r1756;
	ld.global.u32 	%r1757, [%rd16+84];
	xor.b32  	%r2208, %r2208, %r1757;
	ld.global.u32 	%r1758, [%rd16+88];
	xor.b32  	%r2207, %r2207, %r1758;
	ld.global.u32 	%r1759, [%rd16+92];
	xor.b32  	%r2206, %r2206, %r1759;
	ld.global.u32 	%r1760, [%rd16+96];
	xor.b32  	%r2205, %r2205, %r1760;
$L__BB0_203:
	and.b32  	%r1762, %r1724, 32;
	setp.eq.s32 	%p110, %r1762, 0;
	@%p110 bra 	$L__BB0_205;
	ld.global.u32 	%r1763, [%rd16+100];
	xor.b32  	%r2209, %r2209, %r1763;
	ld.global.u32 	%r1764, [%rd16+104];
	xor.b32  	%r2208, %r2208, %r1764;
	ld.global.u32 	%r1765, [%rd16+108];
	xor.b32  	%r2207, %r2207, %r1765;
	ld.global.u32 	%r1766, [%rd16+112];
	xor.b32  	%r2206, %r2206, %r1766;
	ld.global.u32 	%r1767, [%rd16+116];
	xor.b32  	%r2205, %r2205, %r1767;
$L__BB0_205:
	and.b32  	%r1769, %r1724, 64;
	setp.eq.s32 	%p111, %r1769, 0;
	@%p111 bra 	$L__BB0_207;
	ld.global.u32 	%r1770, [%rd16+120];
	xor.b32  	%r2209, %r2209, %r1770;
	ld.global.u32 	%r1771, [%rd16+124];
	xor.b32  	%r2208, %r2208, %r1771;
	ld.global.u32 	%r1772, [%rd16+128];
	xor.b32  	%r2207, %r2207, %r1772;
	ld.global.u32 	%r1773, [%rd16+132];
	xor.b32  	%r2206, %r2206, %r1773;
	ld.global.u32 	%r1774, [%rd16+136];
	xor.b32  	%r2205, %r2205, %r1774;
$L__BB0_207:
	and.b32  	%r1776, %r1724, 128;
	setp.eq.s32 	%p112, %r1776, 0;
	@%p112 bra 	$L__BB0_209;
	ld.global.u32 	%r1777, [%rd16+140];
	xor.b32  	%r2209, %r2209, %r1777;
	ld.global.u32 	%r1778, [%rd16+144];
	xor.b32  	%r2208, %r2208, %r1778;
	ld.global.u32 	%r1779, [%rd16+148];
	xor.b32  	%r2207, %r2207, %r1779;
	ld.global.u32 	%r1780, [%rd16+152];
	xor.b32  	%r2206, %r2206, %r1780;
	ld.global.u32 	%r1781, [%rd16+156];
	xor.b32  	%r2205, %r2205, %r1781;
$L__BB0_209:
	and.b32  	%r1783, %r1724, 256;
	setp.eq.s32 	%p113, %r1783, 0;
	@%p113 bra 	$L__BB0_211;
	ld.global.u32 	%r1784, [%rd16+160];
	xor.b32  	%r2209, %r2209, %r1784;
	ld.global.u32 	%r1785, [%rd16+164];
	xor.b32  	%r2208, %r2208, %r1785;
	ld.global.u32 	%r1786, [%rd16+168];
	xor.b32  	%r2207, %r2207, %r1786;
	ld.global.u32 	%r1787, [%rd16+172];
	xor.b32  	%r2206, %r2206, %r1787;
	ld.global.u32 	%r1788, [%rd16+176];
	xor.b32  	%r2205, %r2205, %r1788;
$L__BB0_211:
	and.b32  	%r1790, %r1724, 512;
	setp.eq.s32 	%p114, %r1790, 0;
	@%p114 bra 	$L__BB0_213;
	ld.global.u32 	%r1791, [%rd16+180];
	xor.b32  	%r2209, %r2209, %r1791;
	ld.global.u32 	%r1792, [%rd16+184];
	xor.b32  	%r2208, %r2208, %r1792;
	ld.global.u32 	%r1793, [%rd16+188];
	xor.b32  	%r2207, %r2207, %r1793;
	ld.global.u32 	%r1794, [%rd16+192];
	xor.b32  	%r2206, %r2206, %r1794;
	ld.global.u32 	%r1795, [%rd16+196];
	xor.b32  	%r2205, %r2205, %r1795;
$L__BB0_213:
	and.b32  	%r1797, %r1724, 1024;
	setp.eq.s32 	%p115, %r1797, 0;
	@%p115 bra 	$L__BB0_215;
	ld.global.u32 	%r1798, [%rd16+200];
	xor.b32  	%r2209, %r2209, %r1798;
	ld.global.u32 	%r1799, [%rd16+204];
	xor.b32  	%r2208, %r2208, %r1799;
	ld.global.u32 	%r1800, [%rd16+208];
	xor.b32  	%r2207, %r2207, %r1800;
	ld.global.u32 	%r1801, [%rd16+212];
	xor.b32  	%r2206, %r2206, %r1801;
	ld.global.u32 	%r1802, [%rd16+216];
	xor.b32  	%r2205, %r2205, %r1802;
$L__BB0_215:
	and.b32  	%r1804, %r1724, 2048;
	setp.eq.s32 	%p116, %r1804, 0;
	@%p116 bra 	$L__BB0_217;
	ld.global.u32 	%r1805, [%rd16+220];
	xor.b32  	%r2209, %r2209, %r1805;
	ld.global.u32 	%r1806, [%rd16+224];
	xor.b32  	%r2208, %r2208, %r1806;
	ld.global.u32 	%r1807, [%rd16+228];
	xor.b32  	%r2207, %r2207, %r1807;
	ld.global.u32 	%r1808, [%rd16+232];
	xor.b32  	%r2206, %r2206, %r1808;
	ld.global.u32 	%r1809, [%rd16+236];
	xor.b32  	%r2205, %r2205, %r1809;
$L__BB0_217:
	and.b32  	%r1811, %r1724, 4096;
	setp.eq.s32 	%p117, %r1811, 0;
	@%p117 bra 	$L__BB0_219;
	ld.global.u32 	%r1812, [%rd16+240];
	xor.b32  	%r2209, %r2209, %r1812;
	ld.global.u32 	%r1813, [%rd16+244];
	xor.b32  	%r2208, %r2208, %r1813;
	ld.global.u32 	%r1814, [%rd16+248];
	xor.b32  	%r2207, %r2207, %r1814;
	ld.global.u32 	%r1815, [%rd16+252];
	xor.b32  	%r2206, %r2206, %r1815;
	ld.global.u32 	%r1816, [%rd16+256];
	xor.b32  	%r2205, %r2205, %r1816;
$L__BB0_219:
	and.b32  	%r1818, %r1724, 8192;
	setp.eq.s32 	%p118, %r1818, 0;
	@%p118 bra 	$L__BB0_221;
	ld.global.u32 	%r1819, [%rd16+260];
	xor.b32  	%r2209, %r2209, %r1819;
	ld.global.u32 	%r1820, [%rd16+264];
	xor.b32  	%r2208, %r2208, %r1820;
	ld.global.u32 	%r1821, [%rd16+268];
	xor.b32  	%r2207, %r2207, %r1821;
	ld.global.u32 	%r1822, [%rd16+272];
	xor.b32  	%r2206, %r2206, %r1822;
	ld.global.u32 	%r1823, [%rd16+276];
	xor.b32  	%r2205, %r2205, %r1823;
$L__BB0_221:
	and.b32  	%r1825, %r1724, 16384;
	setp.eq.s32 	%p119, %r1825, 0;
	@%p119 bra 	$L__BB0_223;
	ld.global.u32 	%r1826, [%rd16+280];
	xor.b32  	%r2209, %r2209, %r1826;
	ld.global.u32 	%r1827, [%rd16+284];
	xor.b32  	%r2208, %r2208, %r1827;
	ld.global.u32 	%r1828, [%rd16+288];
	xor.b32  	%r2207, %r2207, %r1828;
	ld.global.u32 	%r1829, [%rd16+292];
	xor.b32  	%r2206, %r2206, %r1829;
	ld.global.u32 	%r1830, [%rd16+296];
	xor.b32  	%r2205, %r2205, %r1830;
$L__BB0_223:
	and.b32  	%r1832, %r1724, 32768;
	setp.eq.s32 	%p120, %r1832, 0;
	@%p120 bra 	$L__BB0_225;
	ld.global.u32 	%r1833, [%rd16+300];
	xor.b32  	%r2209, %r2209, %r1833;
	ld.global.u32 	%r1834, [%rd16+304];
	xor.b32  	%r2208, %r2208, %r1834;
	ld.global.u32 	%r1835, [%rd16+308];
	xor.b32  	%r2207, %r2207, %r1835;
	ld.global.u32 	%r1836, [%rd16+312];
	xor.b32  	%r2206, %r2206, %r1836;
	ld.global.u32 	%r1837, [%rd16+316];
	xor.b32  	%r2205, %r2205, %r1837;
$L__BB0_225:
	add.s32 	%r2388, %r2388, 16;
	setp.ne.s32 	%p121, %r2388, 32;
	@%p121 bra 	$L__BB0_193;
	mad.lo.s32 	%r1838, %r2382, -31, %r911;
	add.s32 	%r2382, %r1838, 1;
	setp.ne.s32 	%p122, %r2382, 5;
	@%p122 bra 	$L__BB0_192;
	st.local.u32 	[%rd2+4], %r2209;
	st.local.v2.u32 	[%rd2+8], {%r2208, %r2207};
	st.local.v2.u32 	[%rd2+16], {%r2206, %r2205};
$L__BB0_228:
	shr.u64 	%rd50, %rd11, 2;
	add.s32 	%r2192, %r2192, 1;
	setp.gt.u64 	%p123, %rd11, 3;
	@%p123 bra 	$L__BB0_116;
$L__BB0_229:
	cvt.u32.u64 	%r1839, %rd3;
	mul.lo.s32 	%r1091, %r1839, 362437;
	setp.lt.s32 	%p124, %r1124, 1;
	@%p124 bra 	$L__BB0_239;
	and.b32  	%r1092, %r1124, 3;
	setp.lt.u32 	%p125, %r1124, 4;
	add.s32 	%r2492, %r2, %r1091;
	mov.b32 	%r2495, 0;
	@%p125 bra 	$L__BB0_234;
	add.s32 	%r2480, %r1, %r1091;
	and.b32  	%r2495, %r1124, 2147483644;
	neg.s32 	%r2479, %r2495;
	add.s64 	%rd51, %rd1, 16;
$L__BB0_232:
	.pragma "nounroll";
	mov.u32 	%r1098, %r2205;
	shr.u32 	%r1842, %r2209, 2;
	xor.b32  	%r1843, %r1842, %r2209;
	shl.b32 	%r1844, %r1098, 4;
	shl.b32 	%r1845, %r1843, 1;
	xor.b32  	%r1846, %r1845, %r1844;
	xor.b32  	%r1847, %r1846, %r1843;
	xor.b32  	%r1103, %r1847, %r1098;
	add.s32 	%r1848, %r2480, %r1103;
	add.s32 	%r1849, %r1848, -637770787;
	cvt.rn.f64.u32 	%fd1, %r1849;
	st.global.f64 	[%rd51+-16], %fd1;
	shr.u32 	%r1850, %r2208, 2;
	xor.b32  	%r1851, %r1850, %r2208;
	shl.b32 	%r1852, %r1103, 4;
	shl.b32 	%r1853, %r1851, 1;
	xor.b32  	%r1854, %r1853, %r1852;
	xor.b32  	%r1855, %r1854, %r1851;
	xor.b32  	%r1104, %r1855, %r1103;
	add.s32 	%r1856, %r2480, %r1104;
	add.s32 	%r1857, %r1856, -637408350;
	cvt.rn.f64.u32 	%fd2, %r1857;
	st.global.f64 	[%rd51+-8], %fd2;
	shr.u32 	%r1858, %r2207, 2;
	xor.b32  	%r1859, %r1858, %r2207;
	shl.b32 	%r1860, %r1104, 4;
	shl.b32 	%r1861, %r1859, 1;
	xor.b32  	%r1862, %r1861, %r1860;
	xor.b32  	%r1863, %r1862, %r1859;
	xor.b32  	%r1105, %r1863, %r1104;
	add.s32 	%r1864, %r2480, %r1105;
	add.s32 	%r1865, %r1864, -637045913;
	cvt.rn.f64.u32 	%fd3, %r1865;
	st.global.f64 	[%rd51], %fd3;
	shr.u32 	%r1866, %r2206, 2;
	xor.b32  	%r1867, %r1866, %r2206;
	shl.b32 	%r1868, %r1105, 4;
	shl.b32 	%r1869, %r1867, 1;
	xor.b32  	%r1870, %r1869, %r1868;
	xor.b32  	%r1871, %r1870, %r1867;
	xor.b32  	%r2205, %r1871, %r1105;
	add.s32 	%r1872, %r2480, %r2205;
	add.s32 	%r1873, %r1872, -636683476;
	cvt.rn.f64.u32 	%fd4, %r1873;
	st.global.f64 	[%rd51+8], %fd4;
	add.s32 	%r2480, %r2480, 1449748;
	add.s32 	%r2479, %r2479, 4;
	add.s64 	%rd51, %rd51, 32;
	setp.ne.s32 	%p126, %r2479, 0;
	mov.u32 	%r2206, %r1105;
	mov.u32 	%r2207, %r1104;
	mov.u32 	%r2208, %r1103;
	mov.u32 	%r2209, %r1098;
	@%p126 bra 	$L__BB0_232;
	add.s32 	%r2492, %r2480, -638133224;
	mov.u32 	%r2207, %r1104;
	mov.u32 	%r2208, %r1103;
	mov.u32 	%r2209, %r1098;
$L__BB0_234:
	setp.eq.s32 	%p127, %r1092, 0;
	@%p127 bra 	$L__BB0_239;
	setp.eq.s32 	%p128, %r1092, 1;
	@%p128 bra 	$L__BB0_237;
	shr.u32 	%r1874, %r2209, 2;
	xor.b32  	%r1875, %r1874, %r2209;
	shl.b32 	%r1876, %r2205, 4;
	shl.b32 	%r1877, %r1875, 1;
	xor.b32  	%r1878, %r1877, %r1876;
	xor.b32  	%r1879, %r1878, %r1875;
	xor.b32  	%r1880, %r1879, %r2205;
	add.s32 	%r1881, %r2492, %r1880;
	add.s32 	%r1882, %r1881, 362437;
	cvt.rn.f64.u32 	%fd5, %r1882;
	mul.wide.u32 	%rd45, %r2495, 8;
	add.s64 	%rd46, %rd1, %rd45;
	st.global.f64 	[%rd46], %fd5;
	shr.u32 	%r1883, %r2208, 2;
	xor.b32  	%r1884, %r1883, %r2208;
	shl.b32 	%r1885, %r1880, 4;
	shl.b32 	%r1886, %r1884, 1;
	xor.b32  	%r1887, %r1886, %r1885;
	xor.b32  	%r1888, %r1887, %r1884;
	xor.b32  	%r2205, %r1888, %r1880;
	add.s32 	%r2492, %r2492, 724874;
	add.s32 	%r1889, %r2205, %r2492;
	cvt.rn.f64.u32 	%fd6, %r1889;
	st.global.f64 	[%rd46+8], %fd6;
	add.s32 	%r2495, %r2495, 2;
	mov.u32 	%r2209, %r2207;
$L__BB0_237:
	and.b32  	%r1890, %r1124, 1;
	setp.eq.b32 	%p129, %r1890, 1;
	not.pred 	%p130, %p129;
	@%p130 bra 	$L__BB0_239;
	shr.u32 	%r1891, %r2209, 2;
	xor.b32  	%r1892, %r1891, %r2209;
	shl.b32 	%r1893, %r2205, 4;
	shl.b32 	%r1894, %r1892, 1;
	xor.b32  	%r1895, %r1894, %r1893;
	xor.b32  	%r1896, %r1895, %r1892;
	xor.b32  	%r1897, %r1896, %r2205;
	add.s32 	%r1898, %r2492, %r1897;
	add.s32 	%r1899, %r1898, 362437;
	cvt.rn.f64.u32 	%fd7, %r1899;
	mul.wide.u32 	%rd47, %r2495, 8;
	add.s64 	%rd48, %rd1, %rd47;
	st.global.f64 	[%rd48], %fd7;
$L__BB0_239:
	ret;

}


// ===== COMPILED SASS (sm_100) =====

	.target	sm_100

	.elftype	@"ET_EXEC"


//--------------------- .note.nv.tkinfo           --------------------------
	.section	.note.nv.tkinfo,"",@"SHT_NOTE"
	.sectionflags	@"SHF_NOTE_NV_TKINFO"
	.tkinfo
        /*0018*/ 	.word	0x00000002
        /*0030*/ 	.string	""
        /*0030*/ 	.string	"ptxas"
        /*0030*/ 	.string	"Cuda compilation tools, release 13.0, V13.0.88"
        /*0030*/ 	.string	"Build cuda_13.0.r13.0/compiler.36424714_0"
        /*0030*/ 	.string	"-arch sm_100 -m 64 "



//--------------------- .note.nv.cuinfo           --------------------------
	.section	.note.nv.cuinfo,"",@"SHT_NOTE"
	.sectionflags	@"SHF_NOTE_NV_CUINFO"
        /*0018*/ 	.short	0x0002
        /*001a*/ 	.short	0x0064
        /*001c*/ 	.short	0x0082
	.zero		2


//--------------------- .nv.info                  --------------------------
	.section	.nv.info,"",@"SHT_CUDA_INFO"
	.align	4


	//----- nvinfo : EIATTR_REGCOUNT
	.align		4
        /*0000*/ 	.byte	0x04, 0x2f
        /*0002*/ 	.short	(.L_10 - .L_9)
	.align		4
.L_9:
        /*0004*/ 	.word	index@(_Z13fillRandomGPUjPdi)
        /*0008*/ 	.word	0x0000001f


	//----- nvinfo : EIATTR_FRAME_SIZE
	.align		4
.L_10:
        /*000c*/ 	.byte	0x04, 0x11
        /*000e*/ 	.short	(.L_12 - .L_11)
	.align		4
.L_11:
        /*0010*/ 	.word	index@(_Z13fillRandomGPUjPdi)
        /*0014*/ 	.word	0x00000030


	//----- nvinfo : EIATTR_MIN_STACK_SIZE
	.align		4
.L_12:
        /*0018*/ 	.byte	0x04, 0x12
        /*001a*/ 	.short	(.L_14 - .L_13)
	.align		4
.L_13:
        /*001c*/ 	.word	index@(_Z13fillRandomGPUjPdi)
        /*0020*/ 	.word	0x00000030
.L_14:


//--------------------- .nv.compat                --------------------------
	.section	.nv.compat,"",@"SHT_CUDA_COMPAT_INFO"
	.align	4
        /*0000*/ 	.byte	0x02, 0x09, 0x00, 0x00, 0x02, 0x02, 0x01, 0x00, 0x02, 0x05, 0x05, 0x00, 0x03, 0x07, 0x01, 0x01
        /*0010*/ 	.byte	0x02, 0x03, 0x00, 0x00, 0x02, 0x06, 0x01, 0x00, 0x04, 0x0b, 0x08, 0x00, 0x09, 0x00, 0x00, 0x00
        /*0020*/ 	.byte	0x00, 0x00, 0x00, 0x00


//--------------------- .nv.info._Z13fillRandomGPUjPdi --------------------------
	.section	.nv.info._Z13fillRandomGPUjPdi,"",@"SHT_CUDA_INFO"
	.sectionflags	@""
	.align	4


	//----- nvinfo : EIATTR_CUDA_API_VERSION
	.align		4
        /*0000*/ 	.byte	0x04, 0x37
        /*0002*/ 	.short	(.L_16 - .L_15)
.L_15:
        /*0004*/ 	.word	0x00000082


	//----- nvinfo : EIATTR_KPARAM_INFO
	.align		4
.L_16:
        /*0008*/ 	.byte	0x04, 0x17
        /*000a*/ 	.short	(.L_18 - .L_17)
.L_17:
        /*000c*/ 	.word	0x00000000
        /*0010*/ 	.short	0x0002
        /*0012*/ 	.short	0x0010
        /*0014*/ 	.byte	0x00, 0xf0, 0x11, 0x00


	//----- nvinfo : EIATTR_KPARAM_INFO
	.align		4
.L_18:
        /*0018*/ 	.byte	0x04, 0x17
        /*001a*/ 	.short	(.L_20 - .L_19)
.L_19:
        /*001c*/ 	.word	0x00000000
        /*0020*/ 	.short	0x0001
        /*0022*/ 	.short	0x0008
        /*0024*/ 	.byte	0x00, 0xf5, 0x21, 0x00


	//----- nvinfo : EIATTR_KPARAM_INFO
	.align		4
.L_20:
        /*0028*/ 	.byte	0x04, 0x17
        /*002a*/ 	.short	(.L_22 - .L_21)
.L_21:
        /*002c*/ 	.word	0x00000000
        /*0030*/ 	.short	0x0000
        /*0032*/ 	.short	0x0000
        /*0034*/ 	.byte	0x00, 0xf0, 0x11, 0x00


	//----- nvinfo : EIATTR_SPARSE_MMA_MASK
	.align		4
.L_22:
        /*0038*/ 	.byte	0x03, 0x50
        /*003a*/ 	.short	0x0000


	//----- nvinfo : EIATTR_MAXREG_COUNT
	.align		4
        /*003c*/ 	.byte	0x03, 0x1b
        /*003e*/ 	.short	0x00ff


	//----- nvinfo : EIATTR_MERCURY_ISA_VERSION
	.align		4
        /*0040*/ 	.byte	0x03, 0x5f
        /*0042*/ 	.short	0x0101


	//----- nvinfo : EIATTR_VRC_CTA_INIT_COUNT
	.align		4
        /*0044*/ 	.byte	0x02, 0x4a
	.zero		1
	.zero		1


	//----- nvinfo : EIATTR_EXIT_INSTR_OFFSETS
	.align		4
        /*0048*/ 	.byte	0x04, 0x1c
        /*004a*/ 	.short	(.L_24 - .L_23)


	//   ....[0]....
.L_23:
        /*004c*/ 	.word	0x00004c30


	//   ....[1]....
        /*0050*/ 	.word	0x00005070


	//   ....[2]....
        /*0054*/ 	.word	0x00005230


	//   ....[3]....
        /*0058*/ 	.word	0x000052f0


	//----- nvinfo : EIATTR_CRS_STACK_SIZE
	.align		4
.L_24:
        /*005c*/ 	.byte	0x04, 0x1e
        /*005e*/ 	.short	(.L_26 - .L_25)
.L_25:
        /*0060*/ 	.word	0x00000000


	//----- nvinfo : EIATTR_CBANK_PARAM_SIZE
	.align		4
.L_26:
        /*0064*/ 	.byte	0x03, 0x19
        /*0066*/ 	.short	0x0014


	//----- nvinfo : EIATTR_PARAM_CBANK
	.align		4
        /*0068*/ 	.byte	0x04, 0x0a
        /*006a*/ 	.short	(.L_28 - .L_27)
	.align		4
.L_27:
        /*006c*/ 	.word	index@(.nv.constant0._Z13fillRandomGPUjPdi)
        /*0070*/ 	.short	0x0380
        /*0072*/ 	.short	0x0014


	//----- nvinfo : EIATTR_SW_WAR
	.align		4
.L_28:
        /*0074*/ 	.byte	0x04, 0x36
        /*0076*/ 	.short	(.L_30 - .L_29)
.L_29:
        /*0078*/ 	.word	0x00000008
.L_30:


//--------------------- .nv.callgraph             --------------------------
	.section	.nv.callgraph,"",@"SHT_CUDA_CALLGRAPH"
	.align	4
	.sectionentsize	8
	.align		4
        /*0000*/ 	.word	0x00000000
	.align		4
        /*0004*/ 	.word	0xffffffff
	.align		4
        /*0008*/ 	.word	0x00000000
	.align		4
        /*000c*/ 	.word	0xfffffffe
	.align		4
        /*0010*/ 	.word	0x00000000
	.align		4
        /*0014*/ 	.word	0xfffffffd
	.align		4
        /*0018*/ 	.word	0x00000000
	.align		4
        /*001c*/ 	.word	0xfffffffc


//--------------------- .nv.constant4             --------------------------
	.section	.nv.constant4,"a",@progbits
	.align	8
	.align		8
.nv.constant4:
        /*0000*/ 	.dword	precalc_xorwow_matrix
	.align		8
        /*0008*/ 	.dword	precalc_xorwow_offset_matrix
	.align		8
        /*0010*/ 	.dword	mrg32k3aM1
	.align		8
        /*0018*/ 	.dword	mrg32k3aM2
	.align		8
        /*0020*/ 	.dword	mrg32k3aM1SubSeq
	.align		8
        /*0028*/ 	.dword	mrg32k3aM2SubSeq
	.align		8
        /*0030*/ 	.dword	mrg32k3aM1Seq
	.align		8
        /*0038*/ 	.dword	mrg32k3aM2Seq


//--------------------- .nv.constant3             --------------------------
	.section	.nv.constant3,"a",@progbits
	.align	8
.nv.constant3:
	.type		__cr_lgamma_table,@object
	.size		__cr_lgamma_table,(.L_8 - __cr_lgamma_table)
__cr_lgamma_table:
        /*0000*/ 	.byte	0x00, 0x00, 0x00, 0x00, 0x00, 0x00, 0x00, 0x00, 0x00, 0x00, 0x00, 0x00, 0x00, 0x00, 0x00, 0x00
        /*0010*/ 	.byte	0xef, 0x39, 0xfa, 0xfe, 0x42, 0x2e, 0xe6, 0x3f, 0x02, 0x20, 0x2a, 0xfa, 0x0b, 0xab, 0xfc, 0x3f
        /*0020*/ 	.byte	0xf9, 0x2c, 0x92, 0x7c, 0xa7, 0x6c, 0x09, 0x40, 0xc9, 0x79, 0x44, 0x3c, 0x64, 0x26, 0x13, 0x40
        /*0030*/ 	.byte	0xca, 0x01, 0xcf, 0x3a, 0x27, 0x51, 0x1a, 0x40, 0x30, 0xcc, 0x2d, 0xf3, 0xe1, 0x0c, 0x21, 0x40
        /*0040*/ 	.byte	0x0d, 0xb7, 0xfc, 0x82, 0x8e, 0x35, 0x25, 0x40
.L_8:


//--------------------- .text._Z13fillRandomGPUjPdi --------------------------
	.section	.text._Z13fillRandomGPUjPdi,"ax",@progbits
	.align	128
        .global         _Z13fillRandomGPUjPdi
        .type           _Z13fillRandomGPUjPdi,@function
        .size           _Z13fillRandomGPUjPdi,(.L_x_25 - _Z13fillRandomGPUjPdi)
        .other          _Z13fillRandomGPUjPdi,@"STO_CUDA_ENTRY STV_DEFAULT"
_Z13fillRandomGPUjPdi:
.text._Z13fillRandomGPUjPdi:
[----:B------:R-:W0:Y:S08]  /*0000*/  LDC R1, c[0x0][0x37c] ;  /* 0x0000df00ff017b82 */ /* 0x000e300000000800 */
[----:B------:R-:W1:Y:S01]  /*0010*/  LDC R0, c[0x0][0x380] ;  /* 0x0000e000ff007b82 */ /* 0x000e620000000800 */
[----:B------:R-:W2:Y:S01]  /*0020*/  S2R R7, SR_TID.X ;  /* 0x0000000000077919 */ /* 0x000ea20000002100 */
[----:B0-----:R-:W-:Y:S01]  /*0030*/  VIADD R1, R1, 0xffffffd0 ;  /* 0xffffffd001017836 */ /* 0x001fe20000000000 */
[----:B------:R-:W0:Y:S01]  /*0040*/  LDCU.64 UR6, c[0x0][0x358] ;  /* 0x00006b00ff0677ac */ /* 0x000e220008000a00 */
[----:B------:R-:W-:Y:S01]  /*0050*/  IMAD.MOV.U32 R11, RZ, RZ, -0x75bd8fc ;  /* 0xf8a42704ff0b7424 */ /* 0x000fe200078e00ff */
[----:B------:R-:W-:Y:S01]  /*0060*/  BSSY.RECONVERGENT B0, `(.L_x_0) ;  /* 0x00004ba000007945 */ /* 0x000fe20003800200 */
[----:B------:R-:W-:-:S02]  /*0070*/  IMAD.MOV.U32 R8, RZ, RZ, -0x23270784 ;  /* 0xdcd8f87cff087424 */ /* 0x000fc400078e00ff */
[----:B------:R-:W2:Y:S08]  /*0080*/  S2UR UR4, SR_CTAID.X ;  /* 0x00000000000479c3 */ /* 0x000eb00000002500 */
[----:B------:R-:W2:Y:S01]  /*0090*/  LDC R4, c[0x0][0x360] ;  /* 0x0000d800ff047b82 */ /* 0x000ea20000000800 */
[----:B-1----:R-:W-:-:S05]  /*00a0*/  LOP3.LUT R0, R0, 0xaad26b49, RZ, 0x3c, !PT ;  /* 0xaad26b4900007812 */ /* 0x002fca00078e3cff */
[----:B------:R-:W-:-:S04]  /*00b0*/  IMAD R0, R0, 0x4182bed5, RZ ;  /* 0x4182bed500007824 */ /* 0x000fc800078e02ff */
[C---:B------:R-:W-:Y:S01]  /*00c0*/  VIADD R5, R0.reuse, 0x583f19 ;  /* 0x00583f1900057836 */ /* 0x040fe20000000000 */
[C---:B------:R-:W-:Y:S01]  /*00d0*/  LOP3.LUT R6, R0.reuse, 0x159a55e5, RZ, 0x3c, !PT ;  /* 0x159a55e500067812 */ /* 0x040fe200078e3cff */
[C---:B------:R-:W-:Y:S02]  /*00e0*/  VIADD R2, R0.reuse, 0xd9f6dc18 ;  /* 0xd9f6dc1800027836 */ /* 0x040fe40000000000 */
[----:B------:R-:W-:Y:S02]  /*00f0*/  VIADD R3, R0, 0x75bcd15 ;  /* 0x075bcd1500037836 */ /* 0x000fe40000000000 */
[----:B------:R-:W-:Y:S02]  /*0100*/  IMAD.MOV.U32 R10, RZ, RZ, R6 ;  /* 0x000000ffff0a7224 */ /* 0x000fe400078e0006 */
[----:B------:R-:W-:Y:S01]  /*0110*/  IMAD.MOV.U32 R9, RZ, RZ, R5 ;  /* 0x000000ffff097224 */ /* 0x000fe200078e0005 */
[----:B------:R1:W-:Y:S01]  /*0120*/  STL.64 [R1], R2 ;  /* 0x0000000201007387 */ /* 0x0003e20000100a00 */
[----:B--2---:R-:W-:-:S02]  /*0130*/  IMAD R0, R4, UR4, R7 ;  /* 0x0000000404007c24 */ /* 0x004fc4000f8e0207 */
[----:B------:R-:W-:Y:S01]  /*0140*/  IMAD.MOV.U32 R7, RZ, RZ, -0x75bd8fc ;  /* 0xf8a42704ff077424 */ /* 0x000fe200078e00ff */
[----:B------:R1:W-:Y:S01]  /*0150*/  STL.64 [R1+0x8], R10 ;  /* 0x0000080a01007387 */ /* 0x0003e20000100a00 */
[----:B------:R-:W-:Y:S01]  /*0160*/  IMAD.MOV.U32 R4, RZ, RZ, -0x23270784 ;  /* 0xdcd8f87cff047424 */ /* 0x000fe200078e00ff */
[----:B------:R-:W-:Y:S02]  /*0170*/  ISETP.NE.AND P0, PT, R0, RZ, PT ;  /* 0x000000ff0000720c */ /* 0x000fe40003f05270 */
[----:B------:R1:W-:Y:S11]  /*0180*/  STL.64 [R1+0x10], R8 ;  /* 0x0000100801007387 */ /* 0x0003f60000100a00 */
[----:B0-----:R-:W-:Y:S05]  /*0190*/  @!P0 BRA `(.L_x_1) ;  /* 0x0000004800988947 */ /* 0x001fea0003800000 */
[----:B------:R-:W-:Y:S01]  /*01a0*/  BSSY.RECONVERGENT B1, `(.L_x_2) ;  /* 0x0000252000017945 */ /* 0x000fe20003800200 */
[--C-:B------:R-:W-:Y:S01]  /*01b0*/  SHF.R.S32.HI R15, RZ, 0x1f, R0.reuse ;  /* 0x0000001fff0f7819 */ /* 0x100fe20000011400 */
[----:B------:R-:W-:Y:S02]  /*01c0*/  IMAD.MOV.U32 R13, RZ, RZ, RZ ;  /* 0x000000ffff0d7224 */ /* 0x000fe400078e00ff */
[----:B------:R-:W-:Y:S02]  /*01d0*/  IMAD.MOV.U32 R12, RZ, RZ, R0 ;  /* 0x000000ffff0c7224 */ /* 0x000fe400078e0000 */
[----:B------:R-:W-:Y:S02]  /*01e0*/  IMAD.MOV.U32 R7, RZ, RZ, -0x75bd8fc ;  /* 0xf8a42704ff077424 */ /* 0x000fe400078e00ff */
[----:B------:R-:W-:-:S07]  /*01f0*/  IMAD.MOV.U32 R4, RZ, RZ, -0x23270784 ;  /* 0xdcd8f87cff047424 */ /* 0x000fce00078e00ff */
.L_x_11:
[----:B-1----:R-:W-:Y:S01]  /*0200*/  LOP3.LUT R2, R12, 0x3, RZ, 0xc0, !PT ;  /* 0x000000030c027812 */ /* 0x002fe200078ec0ff */
[----:B------:R-:W-:Y:S03]  /*0210*/  BSSY.RECONVERGENT B2, `(.L_x_3) ;  /* 0x0000244000027945 */ /* 0x000fe60003800200 */
[----:B------:R-:W-:-:S04]  /*0220*/  ISETP.NE.U32.AND P0, PT, R2, RZ, PT ;  /* 0x000000ff0200720c */ /* 0x000fc80003f05070 */
[----:B------:R-:W-:-:S13]  /*0230*/  ISETP.NE.AND.EX P0, PT, RZ, RZ, PT, P0 ;  /* 0x000000ffff00720c */ /* 0x000fda0003f05300 */
[----:B0-----:R-:W-:Y:S05]  /*0240*/  @!P0 BRA `(.L_x_4) ;  /* 0x0000002400008947 */ /* 0x001fea0003800000 */
[----:B------:R-:W0:Y:S01]  /*0250*/  LDC.64 R8, c[0x4][RZ] ;  /* 0x01000000ff087b82 */ /* 0x000e220000000a00 */
[----:B------:R-:W-:Y:S02]  /*0260*/  CS2R R2, SRZ ;  /* 0x0000000000027805 */ /* 0x000fe4000001ff00 */
[----:B------:R-:W-:Y:S02]  /*0270*/  CS2R R4, SRZ ;  /* 0x0000000000047805 */ /* 0x000fe4000001ff00 */
[----:B------:R-:W-:Y:S01]  /*0280*/  CS2R R6, SRZ ;  /* 0x0000000000067805 */ /* 0x000fe2000001ff00 */
[----:B0-----:R-:W-:-:S07]  /*0290*/  IMAD.WIDE.U32 R8, R13, 0xc80, R8 ;  /* 0x00000c800d087825 */ /* 0x001fce00078e0008 */
.L_x_6:
[----:B------:R-:W-:-:S06]  /*02a0*/  IMAD R14, R2, 0x4, R1 ;  /* 0x00000004020e7824 */ /* 0x000fcc00078e0201 */
[----:B------:R-:W5:Y:S01]  /*02b0*/  LDL R14, [R14+0x4] ;  /* 0x000004000e0e7983 */ /* 0x000f620000100800 */
[----:B------:R-:W-:-:S05]  /*02c0*/  UMOV UR4, URZ ;  /* 0x000000ff00047c82 */ /* 0x000fca0008000000 */
.L_x_5:
[----:B-----5:R-:W-:Y:S01]  /*02d0*/  SHF.R.U32.HI R21, RZ, UR4, R14 ;  /* 0x00000004ff157c19 */ /* 0x020fe2000801160e */
[----:B------:R-:W-:-:S03]  /*02e0*/  IMAD.SHL.U32 R10, R2, 0x20, RZ ;  /* 0x00000020020a7824 */ /* 0x000fc600078e00ff */
[----:B------:R-:W-:Y:S01]  /*02f0*/  LOP3.LUT R11, R21, 0x1, RZ, 0xc0, !PT ;  /* 0x00000001150b7812 */ /* 0x000fe200078ec0ff */
[----:B------:R-:W-:-:S03]  /*0300*/  VIADD R10, R10, UR4 ;  /* 0x000000040a0a7c36 */ /* 0x000fc60008000000 */
[----:B------:R-:W-:Y:S01]  /*0310*/  ISETP.NE.U32.AND P0, PT, R11, 0x1, PT ;  /* 0x000000010b00780c */ /* 0x000fe20003f05070 */
[----:B------:R-:W-:-:S03]  /*0320*/  IMAD R11, R10, 0x5, RZ ;  /* 0x000000050a0b7824 */ /* 0x000fc600078e02ff */
[----:B------:R-:W-:Y:S01]  /*0330*/  R2P PR, R21, 0x7e ;  /* 0x0000007e15007804 */ /* 0x000fe20000000000 */
[----:B------:R-:W-:-:S08]  /*0340*/  IMAD.WIDE.U32 R10, R11, 0x4, R8 ;  /* 0x000000040b0a7825 */ /* 0x000fd000078e0008 */
[----:B------:R-:W2:Y:S04]  /*0350*/  @!P0 LDG.E R16, desc[UR6][R10.64+0x10] ;  /* 0x000010060a108981 */ /* 0x000ea8000c1e1900 */
[----:B------:R-:W3:Y:S04]  /*0360*/  @P1 LDG.E R18, desc[UR6][R10.64+0x24] ;  /* 0x000024060a121981 */ /* 0x000ee8000c1e1900 */
[----:B------:R-:W4:Y:S04]  /*0370*/  @P2 LDG.E R20, desc[UR6][R10.64+0x38] ;  /* 0x000038060a142981 */ /* 0x000f28000c1e1900 */
[----:B------:R-:W4:Y:S04]  /*0380*/  @P3 LDG.E R22, desc[UR6][R10.64+0x4c] ;  /* 0x00004c060a163981 */ /* 0x000f28000c1e1900 */
[----:B------:R-:W4:Y:S04]  /*0390*/  @P4 LDG.E R24, desc[UR6][R10.64+0x60] ;  /* 0x000060060a184981 */ /* 0x000f28000c1e1900 */
[----:B------:R-:W4:Y:S04]  /*03a0*/  @!P0 LDG.E R17, desc[UR6][R10.64+0x4] ;  /* 0x000004060a118981 */ /* 0x000f28000c1e1900 */
[----:B------:R-:W4:Y:S04]  /*03b0*/  @!P0 LDG.E R19, desc[UR6][R10.64+0xc] ;  /* 0x00000c060a138981 */ /* 0x000f28000c1e1900 */
[----:B------:R-:W4:Y:S04]  /*03c0*/  @P1 LDG.E R23, desc[UR6][R10.64+0x18] ;  /* 0x000018060a171981 */ /* 0x000f28000c1e1900 */
[----:B------:R-:W4:Y:S04]  /*03d0*/  @P3 LDG.E R25, desc[UR6][R10.64+0x40] ;  /* 0x000040060a193981 */ /* 0x000f28000c1e1900 */
[----:B------:R-:W4:Y:S04]  /*03e0*/  @P5 LDG.E R27, desc[UR6][R10.64+0x70] ;  /* 0x000070060a1b5981 */ /* 0x000f28000c1e1900 */
[----:B------:R-:W4:Y:S01]  /*03f0*/  @P6 LDG.E R26, desc[UR6][R10.64+0x88] ;  /* 0x000088060a1a6981 */ /* 0x000f22000c1e1900 */
[----:B--2---:R-:W-:-:S03]  /*0400*/  @!P0 LOP3.LUT R5, R5, R16, RZ, 0x3c, !PT ;  /* 0x0000001005058212 */ /* 0x004fc600078e3cff */
[----:B------:R-:W2:Y:S01]  /*0410*/  @!P0 LDG.E R16, desc[UR6][R10.64] ;  /* 0x000000060a108981 */ /* 0x000ea2000c1e1900 */
[----:B---3--:R-:W-:-:S03]  /*0420*/  @P1 LOP3.LUT R5, R5, R18, RZ, 0x3c, !PT ;  /* 0x0000001205051212 */ /* 0x008fc600078e3cff */
[----:B------:R-:W3:Y:S01]  /*0430*/  @!P0 LDG.E R18, desc[UR6][R10.64+0x8] ;  /* 0x000008060a128981 */ /* 0x000ee2000c1e1900 */
[----:B----4-:R-:W-:-:S03]  /*0440*/  @P2 LOP3.LUT R5, R5, R20, RZ, 0x3c, !PT ;  /* 0x0000001405052212 */ /* 0x010fc600078e3cff */
[----:B------:R-:W4:Y:S01]  /*0450*/  @P1 LDG.E R20, desc[UR6][R10.64+0x14] ;  /* 0x000014060a141981 */ /* 0x000f22000c1e1900 */
[----:B------:R-:W-:-:S03]  /*0460*/  @P3 LOP3.LUT R5, R5, R22, RZ, 0x3c, !PT ;  /* 0x0000001605053212 */ /* 0x000fc600078e3cff */
[----:B------:R-:W4:Y:S01]  /*0470*/  @P5 LDG.E R22, desc[UR6][R10.64+0x74] ;  /* 0x000074060a165981 */ /* 0x000f22000c1e1900 */
[----:B------:R-:W-:-:S03]  /*0480*/  @P4 LOP3.LUT R5, R5, R24, RZ, 0x3c, !PT ;  /* 0x0000001805054212 */ /* 0x000fc600078e3cff */
[----:B------:R-:W4:Y:S01]  /*0490*/  @P3 LDG.E R24, desc[UR6][R10.64+0x44] ;  /* 0x000044060a183981 */ /* 0x000f22000c1e1900 */
[----:B------:R-:W-:-:S03]  /*04a0*/  @!P0 LOP3.LUT R6, R6, R17, RZ, 0x3c, !PT ;  /* 0x0000001106068212 */ /* 0x000fc600078e3cff */
[----:B------:R-:W4:Y:S01]  /*04b0*/  @P1 LDG.E R17, desc[UR6][R10.64+0x20] ;  /* 0x000020060a111981 */ /* 0x000f22000c1e1900 */
[----:B------:R-:W-:-:S03]  /*04c0*/  @!P0 LOP3.LUT R4, R4, R19, RZ, 0x3c, !PT ;  /* 0x0000001304048212 */ /* 0x000fc600078e3cff */
[----:B------:R-:W4:Y:S01]  /*04d0*/  @P2 LDG.E R19, desc[UR6][R10.64+0x2c] ;  /* 0x00002c060a132981 */ /* 0x000f22000c1e1900 */
[----:B------:R-:W-:-:S03]  /*04e0*/  @P1 LOP3.LUT R6, R6, R23, RZ, 0x3c, !PT ;  /* 0x0000001706061212 */ /* 0x000fc600078e3cff */
[----:B------:R-:W4:Y:S01]  /*04f0*/  @P2 LDG.E R23, desc[UR6][R10.64+0x34] ;  /* 0x000034060a172981 */ /* 0x000f22000c1e1900 */
[----:B--2---:R-:W-:-:S03]  /*0500*/  @!P0 LOP3.LUT R3, R3, R16, RZ, 0x3c, !PT ;  /* 0x0000001003038212 */ /* 0x004fc600078e3cff */
[----:B------:R-:W2:Y:S01]  /*0510*/  @P1 LDG.E R16, desc[UR6][R10.64+0x1c] ;  /* 0x00001c060a101981 */ /* 0x000ea2000c1e1900 */
[----:B---3--:R-:W-:-:S03]  /*0520*/  @!P0 LOP3.LUT R7, R7, R18, RZ, 0x3c, !PT ;  /* 0x0000001207078212 */ /* 0x008fc600078e3cff */
[----:B------:R-:W3:Y:S01]  /*0530*/  @P2 LDG.E R18, desc[UR6][R10.64+0x28] ;  /* 0x000028060a122981 */ /* 0x000ee2000c1e1900 */
[----:B----4-:R-:W-:-:S03]  /*0540*/  @P1 LOP3.LUT R3, R3, R20, RZ, 0x3c, !PT ;  /* 0x0000001403031212 */ /* 0x010fc600078e3cff */
[----:B------:R-:W4:Y:S01]  /*0550*/  @P2 LDG.E R20, desc[UR6][R10.64+0x30] ;  /* 0x000030060a142981 */ /* 0x000f22000c1e1900 */
[----:B------:R-:W-:-:S03]  /*0560*/  @P5 LOP3.LUT R5, R5, R22, RZ, 0x3c, !PT ;  /* 0x0000001605055212 */ /* 0x000fc600078e3cff */
[----:B------:R-:W4:Y:S01]  /*0570*/  @P3 LDG.E R22, desc[UR6][R10.64+0x3c] ;  /* 0x00003c060a163981 */ /* 0x000f22000c1e1900 */
[----:B------:R-:W-:-:S03]  /*0580*/  @P1 LOP3.LUT R4, R4, R17, RZ, 0x3c, !PT ;  /* 0x0000001104041212 */ /* 0x000fc600078e3cff */
[----:B------:R-:W4:Y:S01]  /*0590*/  @P3 LDG.E R17, desc[UR6][R10.64+0x48] ;  /* 0x000048060a113981 */ /* 0x000f22000c1e1900 */
[----:B------:R-:W-:-:S03]  /*05a0*/  @P2 LOP3.LUT R6, R6, R19, RZ, 0x3c, !PT ;  /* 0x0000001306062212 */ /* 0x000fc600078e3cff */
[----:B------:R-:W4:Y:S01]  /*05b0*/  @P4 LDG.E R19, desc[UR6][R10.64+0x54] ;  /* 0x000054060a134981 */ /* 0x000f22000c1e1900 */
[----:B------:R-:W-:Y:S02]  /*05c0*/  @P2 LOP3.LUT R4, R4, R23, RZ, 0x3c, !PT ;  /* 0x0000001704042212 */ /* 0x000fe400078e3cff */
[----:B------:R-:W-:Y:S01]  /*05d0*/  @P3 LOP3.LUT R6, R6, R25, RZ, 0x3c, !PT ;  /* 0x0000001906063212 */ /* 0x000fe200078e3cff */
[----:B------:R-:W4:Y:S04]  /*05e0*/  @P4 LDG.E R23, desc[UR6][R10.64+0x5c] ;  /* 0x00005c060a174981 */ /* 0x000f28000c1e1900 */
[----:B------:R-:W4:Y:S01]  /*05f0*/  @P5 LDG.E R25, desc[UR6][R10.64+0x68] ;  /* 0x000068060a195981 */ /* 0x000f22000c1e1900 */
[----:B--2---:R-:W-:-:S03]  /*0600*/  @P1 LOP3.LUT R7, R7, R16, RZ, 0x3c, !PT ;  /* 0x0000001007071212 */ /* 0x004fc600078e3cff */
[----:B------:R-:W2:Y:S01]  /*0610*/  @P4 LDG.E R16, desc[UR6][R10.64+0x50] ;  /* 0x000050060a104981 */ /* 0x000ea2000c1e1900 */
[----:B---3--:R-:W-:-:S03]  /*0620*/  @P2 LOP3.LUT R3, R3, R18, RZ, 0x3c, !PT ;  /* 0x0000001203032212 */ /* 0x008fc600078e3cff */
[----:B------:R-:W3:Y:S01]  /*0630*/  @P4 LDG.E R18, desc[UR6][R10.64+0x58] ;  /* 0x000058060a124981 */ /* 0x000ee2000c1e1900 */
[----:B----4-:R-:W-:-:S03]  /*0640*/  @P2 LOP3.LUT R7, R7, R20, RZ, 0x3c, !PT ;  /* 0x0000001407072212 */ /* 0x010fc600078e3cff */
[----:B------:R-:W4:Y:S01]  /*0650*/  @P5 LDG.E R20, desc[UR6][R10.64+0x64] ;  /* 0x000064060a145981 */ /* 0x000f22000c1e1900 */
[----:B------:R-:W-:-:S03]  /*0660*/  @P3 LOP3.LUT R3, R3, R22, RZ, 0x3c, !PT ;  /* 0x0000001603033212 */ /* 0x000fc600078e3cff */
[----:B------:R-:W4:Y:S01]  /*0670*/  @P5 LDG.E R22, desc[UR6][R10.64+0x6c] ;  /* 0x00006c060a165981 */ /* 0x000f22000c1e1900 */
[----:B------:R-:W-:Y:S02]  /*0680*/  LOP3.LUT P0, RZ, R21, 0x80, RZ, 0xc0, !PT ;  /* 0x0000008015ff7812 */ /* 0x000fe4000780c0ff */
[----:B------:R-:W-:Y:S02]  /*0690*/  @P3 LOP3.LUT R7, R7, R24, RZ, 0x3c, !PT ;  /* 0x0000001807073212 */ /* 0x000fe400078e3cff */
[----:B------:R-:W-:Y:S02]  /*06a0*/  @P3 LOP3.LUT R4, R4, R17, RZ, 0x3c, !PT ;  /* 0x0000001104043212 */ /* 0x000fe400078e3cff */
[----:B------:R-:W4:Y:S01]  /*06b0*/  @P6 LDG.E R17, desc[UR6][R10.64+0x7c] ;  /* 0x00007c060a116981 */ /* 0x000f22000c1e1900 */
[----:B------:R-:W-:-:S03]  /*06c0*/  @P4 LOP3.LUT R6, R6, R19, RZ, 0x3c, !PT ;  /* 0x0000001306064212 */ /* 0x000fc600078e3cff */
[----:B------:R-:W4:Y:S01]  /*06d0*/  @P6 LDG.E R19, desc[UR6][R10.64+0x84] ;  /* 0x000084060a136981 */ /* 0x000f22000c1e1900 */
[----:B------:R-:W-:-:S03]  /*06e0*/  @P4 LOP3.LUT R4, R4, R23, RZ, 0x3c, !PT ;  /* 0x0000001704044212 */ /* 0x000fc600078e3cff */
[----:B------:R-:W4:Y:S01]  /*06f0*/  @P0 LDG.E R24, desc[UR6][R10.64+0x9c] ;  /* 0x00009c060a180981 */ /* 0x000f22000c1e1900 */
[----:B------:R-:W-:-:S03]  /*0700*/  @P5 LOP3.LUT R6, R6, R25, RZ, 0x3c, !PT ;  /* 0x0000001906065212 */ /* 0x000fc600078e3cff */
        /* <DEDUP_REMOVED lines=10> */
[----:B------:R-:W-:Y:S02]  /*07b0*/  @P5 LOP3.LUT R4, R4, R27, RZ, 0x3c, !PT ;  /* 0x0000001b04045212 */ /* 0x000fe400078e3cff */
[----:B------:R-:W-:Y:S02]  /*07c0*/  @P6 LOP3.LUT R5, R5, R26, RZ, 0x3c, !PT ;  /* 0x0000001a05056212 */ /* 0x000fe400078e3cff */
[----:B------:R-:W-:Y:S02]  /*07d0*/  @P6 LOP3.LUT R6, R6, R17, RZ, 0x3c, !PT ;  /* 0x0000001106066212 */ /* 0x000fe400078e3cff */
[----:B------:R-:W-:Y:S02]  /*07e0*/  @P6 LOP3.LUT R4, R4, R19, RZ, 0x3c, !PT ;  /* 0x0000001304046212 */ /* 0x000fe400078e3cff */
[----:B------:R-:W-:Y:S02]  /*07f0*/  @P0 LOP3.LUT R5, R5, R24, RZ, 0x3c, !PT ;  /* 0x0000001805050212 */ /* 0x000fe400078e3cff */
[----:B------:R-:W-:-:S02]  /*0800*/  @P0 LOP3.LUT R6, R6, R23, RZ, 0x3c, !PT ;  /* 0x0000001706060212 */ /* 0x000fc400078e3cff */
[----:B------:R-:W-:Y:S02]  /*0810*/  @P0 LOP3.LUT R4, R4, R25, RZ, 0x3c, !PT ;  /* 0x0000001904040212 */ /* 0x000fe400078e3cff */
[----:B--2---:R-:W-:Y:S02]  /*0820*/  @P6 LOP3.LUT R3, R3, R16, RZ, 0x3c, !PT ;  /* 0x0000001003036212 */ /* 0x004fe400078e3cff */
[----:B---3--:R-:W-:Y:S02]  /*0830*/  @P6 LOP3.LUT R7, R7, R18, RZ, 0x3c, !PT ;  /* 0x0000001207076212 */ /* 0x008fe400078e3cff */
[----:B----4-:R-:W-:Y:S02]  /*0840*/  @P0 LOP3.LUT R3, R3, R20, RZ, 0x3c, !PT ;  /* 0x0000001403030212 */ /* 0x010fe400078e3cff */
[----:B------:R-:W-:Y:S02]  /*0850*/  @P0 LOP3.LUT R7, R7, R22, RZ, 0x3c, !PT ;  /* 0x0000001607070212 */ /* 0x000fe400078e3cff */
[----:B------:R-:W-:-:S13]  /*0860*/  R2P PR, R21.B1, 0x7f ;  /* 0x0000007f15007804 */ /* 0x000fda0000001000 */
[----:B------:R-:W2:Y:S04]  /*0870*/  @P0 LDG.E R16, desc[UR6][R10.64+0xb0] ;  /* 0x0000b0060a100981 */ /* 0x000ea8000c1e1900 */
[----:B------:R-:W3:Y:S04]  /*0880*/  @P0 LDG.E R20, desc[UR6][R10.64+0xa0] ;  /* 0x0000a0060a140981 */ /* 0x000ee8000c1e1900 */
[----:B------:R-:W4:Y:S04]  /*0890*/  @P1 LDG.E R24, desc[UR6][R10.64+0xc4] ;  /* 0x0000c4060a181981 */ /* 0x000f28000c1e1900 */
[----:B------:R-:W4:Y:S04]  /*08a0*/  @P0 LDG.E R19, desc[UR6][R10.64+0xac] ;  /* 0x0000ac060a130981 */ /* 0x000f28000c1e1900 */
[----:B------:R-:W4:Y:S04]  /*08b0*/  @P0 LDG.E R22, desc[UR6][R10.64+0xa8] ;  /* 0x0000a8060a160981 */ /* 0x000f28000c1e1900 */
[----:B------:R-:W4:Y:S04]  /*08c0*/  @P2 LDG.E R26, desc[UR6][R10.64+0xd8] ;  /* 0x0000d8060a1a2981 */ /* 0x000f28000c1e1900 */
[----:B------:R-:W4:Y:S04]  /*08d0*/  @P0 LDG.E R17, desc[UR6][R10.64+0xa4] ;  /* 0x0000a4060a110981 */ /* 0x000f28000c1e1900 */
[----:B------:R-:W4:Y:S04]  /*08e0*/  @P3 LDG.E R28, desc[UR6][R10.64+0xec] ;  /* 0x0000ec060a1c3981 */ /* 0x000f28000c1e1900 */
[----:B------:R-:W4:Y:S04]  /*08f0*/  @P4 LDG.E R18, desc[UR6][R10.64+0x100] ;  /* 0x000100060a124981 */ /* 0x000f28000c1e1900 */
        /* <DEDUP_REMOVED lines=9> */
[----:B------:R-:W2:Y:S01]  /*0990*/  @P1 LDG.E R19, desc[UR6][R10.64+0xb8] ;  /* 0x0000b8060a131981 */ /* 0x000ea2000c1e1900 */
[----:B------:R-:W-:-:S03]  /*09a0*/  @P0 LOP3.LUT R7, R7, R22, RZ, 0x3c, !PT ;  /* 0x0000001607070212 */ /* 0x000fc600078e3cff */
[----:B------:R-:W2:Y:S01]  /*09b0*/  @P1 LDG.E R22, desc[UR6][R10.64+0xbc] ;  /* 0x0000bc060a161981 */ /* 0x000ea2000c1e1900 */
[----:B------:R-:W-:-:S03]  /*09c0*/  @P2 LOP3.LUT R5, R5, R26, RZ, 0x3c, !PT ;  /* 0x0000001a05052212 */ /* 0x000fc600078e3cff */
[----:B------:R-:W2:Y:S01]  /*09d0*/  @P6 LDG.E R26, desc[UR6][R10.64+0x128] ;  /* 0x000128060a1a6981 */ /* 0x000ea2000c1e1900 */
[----:B------:R-:W-:-:S03]  /*09e0*/  @P0 LOP3.LUT R6, R6, R17, RZ, 0x3c, !PT ;  /* 0x0000001106060212 */ /* 0x000fc600078e3cff */
[----:B------:R-:W2:Y:S01]  /*09f0*/  @P2 LDG.E R17, desc[UR6][R10.64+0xd4] ;  /* 0x0000d4060a112981 */ /* 0x000ea2000c1e1900 */
[----:B------:R-:W-:-:S04]  /*0a00*/  @P3 LOP3.LUT R5, R5, R28, RZ, 0x3c, !PT ;  /* 0x0000001c05053212 */ /* 0x000fc800078e3cff */
[----:B------:R-:W-:Y:S02]  /*0a10*/  @P4 LOP3.LUT R5, R5, R18, RZ, 0x3c, !PT ;  /* 0x0000001205054212 */ /* 0x000fe400078e3cff */
[----:B------:R-:W2:Y:S01]  /*0a20*/  @P2 LDG.E R18, desc[UR6][R10.64+0xd0] ;  /* 0x0000d0060a122981 */ /* 0x000ea2000c1e1900 */
[----:B------:R-:W-:Y:S02]  /*0a30*/  LOP3.LUT P0, RZ, R21, 0x8000, RZ, 0xc0, !PT ;  /* 0x0000800015ff7812 */ /* 0x000fe4000780c0ff */
[----:B------:R-:W-:Y:S01]  /*0a40*/  @P1 LOP3.LUT R4, R4, R23, RZ, 0x3c, !PT ;  /* 0x0000001704041212 */ /* 0x000fe200078e3cff */
[----:B------:R-:W2:Y:S04]  /*0a50*/  @P3 LDG.E R21, desc[UR6][R10.64+0xe8] ;  /* 0x0000e8060a153981 */ /* 0x000ea8000c1e1900 */
[----:B------:R-:W2:Y:S01]  /*0a60*/  @P4 LDG.E R23, desc[UR6][R10.64+0xf4] ;  /* 0x0000f4060a174981 */ /* 0x000ea2000c1e1900 */
[----:B---3--:R-:W-:-:S03]  /*0a70*/  @P1 LOP3.LUT R3, R3, R20, RZ, 0x3c, !PT ;  /* 0x0000001403031212 */ /* 0x008fc600078e3cff */
[----:B------:R-:W3:Y:S01]  /*0a80*/  @P3 LDG.E R20, desc[UR6][R10.64+0xdc] ;  /* 0x0000dc060a143981 */ /* 0x000ee2000c1e1900 */
[----:B----4-:R-:W-:-:S03]  /*0a90*/  @P2 LOP3.LUT R3, R3, R24, RZ, 0x3c, !PT ;  /* 0x0000001803032212 */ /* 0x010fc600078e3cff */
[----:B------:R-:W4:Y:S01]  /*0aa0*/  @P4 LDG.E R24, desc[UR6][R10.64+0xf0] ;  /* 0x0000f0060a184981 */ /* 0x000f22000c1e1900 */
[----:B--2---:R-:W-:-:S03]  /*0ab0*/  @P1 LOP3.LUT R6, R6, R19, RZ, 0x3c, !PT ;  /* 0x0000001306061212 */ /* 0x004fc600078e3cff */
[----:B------:R-:W2:Y:S01]  /*0ac0*/  @P3 LDG.E R19, desc[UR6][R10.64+0xe0] ;  /* 0x0000e0060a133981 */ /* 0x000ea2000c1e1900 */
[----:B------:R-:W-:Y:S02]  /*0ad0*/  @P5 LOP3.LUT R5, R5, R16, RZ, 0x3c, !PT ;  /* 0x0000001005055212 */ /* 0x000fe400078e3cff */
[----:B------:R-:W-:Y:S01]  /*0ae0*/  @P1 LOP3.LUT R7, R7, R22, RZ, 0x3c, !PT ;  /* 0x0000001607071212 */ /* 0x000fe200078e3cff */
[----:B------:R-:W2:Y:S01]  /*0af0*/  @P5 LDG.E R16, desc[UR6][R10.64+0x104] ;  /* 0x000104060a105981 */ /* 0x000ea2000c1e1900 */
[----:B------:R-:W-:-:S03]  /*0b00*/  @P2 LOP3.LUT R6, R6, R25, RZ, 0x3c, !PT ;  /* 0x0000001906062212 */ /* 0x000fc600078e3cff */
[----:B------:R-:W2:Y:S01]  /*0b10*/  @P3 LDG.E R22, desc[UR6][R10.64+0xe4] ;  /* 0x0000e4060a163981 */ /* 0x000ea2000c1e1900 */
[----:B------:R-:W-:Y:S02]  /*0b20*/  @P6 LOP3.LUT R5, R5, R26, RZ, 0x3c, !PT ;  /* 0x0000001a05056212 */ /* 0x000fe400078e3cff */
[----:B------:R-:W-:Y:S01]  /*0b30*/  @P2 LOP3.LUT R4, R4, R17, RZ, 0x3c, !PT ;  /* 0x0000001104042212 */ /* 0x000fe200078e3cff */
[----:B------:R-:W2:Y:S04]  /*0b40*/  @P4 LDG.E R26, desc[UR6][R10.64+0xf8] ;  /* 0x0000f8060a1a4981 */ /* 0x000ea8000c1e1900 */
[----:B------:R-:W2:Y:S04]  /*0b50*/  @P4 LDG.E R25, desc[UR6][R10.64+0xfc] ;  /* 0x0000fc060a194981 */ /* 0x000ea8000c1e1900 */
[----:B------:R-:W2:Y:S01]  /*0b60*/  @P5 LDG.E R17, desc[UR6][R10.64+0x108] ;  /* 0x000108060a115981 */ /* 0x000ea2000c1e1900 */
[----:B------:R-:W-:-:S03]  /*0b70*/  @P2 LOP3.LUT R7, R7, R18, RZ, 0x3c, !PT ;  /* 0x0000001207072212 */ /* 0x000fc600078e3cff */
[----:B------:R-:W2:Y:S01]  /*0b80*/  @P5 LDG.E R18, desc[UR6][R10.64+0x10c] ;  /* 0x00010c060a125981 */ /* 0x000ea2000c1e1900 */
[----:B------:R-:W-:-:S03]  /*0b90*/  @P3 LOP3.LUT R4, R4, R21, RZ, 0x3c, !PT ;  /* 0x0000001504043212 */ /* 0x000fc600078e3cff */
        /* <DEDUP_REMOVED lines=9> */
[----:B------:R-:W4:Y:S01]  /*0c30*/  @P6 LDG.E R23, desc[UR6][R10.64+0x124] ;  /* 0x000124060a176981 */ /* 0x000f22000c1e1900 */
[----:B------:R-:W-:-:S03]  /*0c40*/  @P3 LOP3.LUT R7, R7, R22, RZ, 0x3c, !PT ;  /* 0x0000001607073212 */ /* 0x000fc600078e3cff */
        /* <DEDUP_REMOVED lines=8> */
[----:B------:R-:W-:Y:S01]  /*0cd0*/  UIADD3 UR4, UPT, UPT, UR4, 0x10, URZ ;  /* 0x0000001004047890 */ /* 0x000fe2000fffe0ff */
[----:B------:R-:W-:-:S03]  /*0ce0*/  @P5 LOP3.LUT R7, R7, R18, RZ, 0x3c, !PT ;  /* 0x0000001207075212 */ /* 0x000fc600078e3cff */
[----:B------:R-:W-:Y:S01]  /*0cf0*/  UISETP.NE.AND UP0, UPT, UR4, 0x20, UPT ;  /* 0x000000200400788c */ /* 0x000fe2000bf05270 */
[----:B------:R-:W-:Y:S02]  /*0d00*/  @P6 LOP3.LUT R6, R6, R21, RZ, 0x3c, !PT ;  /* 0x0000001506066212 */ /* 0x000fe400078e3cff */
[----:B---3--:R-:W-:Y:S02]  /*0d10*/  @P6 LOP3.LUT R3, R3, R20, RZ, 0x3c, !PT ;  /* 0x0000001403036212 */ /* 0x008fe400078e3cff */
[----:B--2---:R-:W-:-:S04]  /*0d20*/  @P5 LOP3.LUT R4, R4, R19, RZ, 0x3c, !PT ;  /* 0x0000001304045212 */ /* 0x004fc800078e3cff */
[----:B----4-:R-:W-:Y:S02]  /*0d30*/  @P6 LOP3.LUT R4, R4, R23, RZ, 0x3c, !PT ;  /* 0x0000001704046212 */ /* 0x010fe400078e3cff */
[----:B------:R-:W-:Y:S02]  /*0d40*/  @P6 LOP3.LUT R7, R7, R16, RZ, 0x3c, !PT ;  /* 0x0000001007076212 */ /* 0x000fe400078e3cff */
[----:B------:R-:W-:Y:S02]  /*0d50*/  @P0 LOP3.LUT R3, R3, R22, RZ, 0x3c, !PT ;  /* 0x0000001603030212 */ /* 0x000fe400078e3cff */
[----:B------:R-:W-:Y:S02]  /*0d60*/  @P0 LOP3.LUT R7, R7, R24, RZ, 0x3c, !PT ;  /* 0x0000001807070212 */ /* 0x000fe400078e3cff */
[----:B------:R-:W-:Y:S02]  /*0d70*/  @P0 LOP3.LUT R5, R5, R26, RZ, 0x3c, !PT ;  /* 0x0000001a05050212 */ /* 0x000fe400078e3cff */
[----:B------:R-:W-:-:S02]  /*0d80*/  @P0 LOP3.LUT R6, R6, R17, RZ, 0x3c, !PT ;  /* 0x0000001106060212 */ /* 0x000fc400078e3cff */
[----:B------:R-:W-:Y:S01]  /*0d90*/  @P0 LOP3.LUT R4, R4, R25, RZ, 0x3c, !PT ;  /* 0x0000001904040212 */ /* 0x000fe200078e3cff */
[----:B------:R-:W-:Y:S06]  /*0da0*/  BRA.U UP0, `(.L_x_5) ;  /* 0xfffffff500487547 */ /* 0x000fec000b83ffff */
[----:B------:R-:W-:-:S05]  /*0db0*/  VIADD R2, R2, 0x1 ;  /* 0x0000000102027836 */ /* 0x000fca0000000000 */
[----:B------:R-:W-:-:S13]  /*0dc0*/  ISETP.NE.AND P0, PT, R2, 0x5, PT ;  /* 0x000000050200780c */ /* 0x000fda0003f05270 */
[----:B------:R-:W-:Y:S05]  /*0dd0*/  @P0 BRA `(.L_x_6) ;  /* 0xfffffff400300947 */ /* 0x000fea000383ffff */
[----:B------:R-:W-:Y:S01]  /*0de0*/  LOP3.LUT R2, R12, 0x3, RZ, 0xc0, !PT ;  /* 0x000000030c027812 */ /* 0x000fe200078ec0ff */
[----:B------:R0:W-:Y:S03]  /*0df0*/  STL [R1+0x4], R3 ;  /* 0x0000040301007387 */ /* 0x0001e60000100800 */
[----:B------:R-:W-:Y:S01]  /*0e00*/  ISETP.NE.U32.AND P0, PT, R2, 0x1, PT ;  /* 0x000000010200780c */ /* 0x000fe20003f05070 */
[----:B------:R0:W-:Y:S03]  /*0e10*/  STL.64 [R1+0x8], R6 ;  /* 0x0000080601007387 */ /* 0x0001e60000100a00 */
[----:B------:R-:W-:Y:S01]  /*0e20*/  ISETP.NE.AND.EX P0, PT, RZ, RZ, PT, P0 ;  /* 0x000000ffff00720c */ /* 0x000fe20003f05300 */
[----:B------:R0:W-:-:S12]  /*0e30*/  STL.64 [R1+0x10], R4 ;  /* 0x0000100401007387 */ /* 0x0001d80000100a00 */
[----:B0-----:R-:W-:Y:S05]  /*0e40*/  @!P0 BRA `(.L_x_4) ;  /* 0x0000001800008947 */ /* 0x001fea0003800000 */
[----:B------:R-:W-:Y:S01]  /*0e50*/  UMOV UR4, URZ ;  /* 0x000000ff00047c82 */ /* 0x000fe20008000000 */
[----:B------:R-:W-:Y:S01]  /*0e60*/  UMOV UR5, URZ ;  /* 0x000000ff00057c82 */ /* 0x000fe20008000000 */
[----:B------:R-:W-:Y:S01]  /*0e70*/  CS2R R2, SRZ ;  /* 0x0000000000027805 */ /* 0x000fe2000001ff00 */
[----:B------:R-:W-:Y:S02]  /*0e80*/  IMAD.U32 R5, RZ, RZ, UR4 ;  /* 0x00000004ff057e24 */ /* 0x000fe4000f8e00ff */
[----:B------:R-:W-:Y:S02]  /*0e90*/  IMAD.U32 R4, RZ, RZ, UR5 ;  /* 0x00000005ff047e24 */ /* 0x000fe4000f8e00ff */
[----:B------:R-:W-:Y:S02]  /*0ea0*/  IMAD.U32 R7, RZ, RZ, UR4 ;  /* 0x00000004ff077e24 */ /* 0x000fe4000f8e00ff */
[----:B------:R-:W-:-:S07]  /*0eb0*/  IMAD.U32 R6, RZ, RZ, UR5 ;  /* 0x00000005ff067e24 */ /* 0x000fce000f8e00ff */
.L_x_8:
[----:B------:R-:W-:-:S06]  /*0ec0*/  IMAD R14, R2, 0x4, R1 ;  /* 0x00000004020e7824 */ /* 0x000fcc00078e0201 */
[----:B------:R-:W5:Y:S01]  /*0ed0*/  LDL R14, [R14+0x4] ;  /* 0x000004000e0e7983 */ /* 0x000f620000100800 */
[----:B------:R-:W-:-:S05]  /*0ee0*/  UMOV UR4, URZ ;  /* 0x000000ff00047c82 */ /* 0x000fca0008000000 */
.L_x_7:
        /* <DEDUP_REMOVED lines=183> */
[----:B0-----:R-:W-:Y:S05]  /*1a60*/  @P0 BRA `(.L_x_4) ;  /* 0x0000000800f80947 */ /* 0x001fea0003800000 */
[----:B------:R-:W-:Y:S01]  /*1a70*/  UMOV UR4, URZ ;  /* 0x000000ff00047c82 */ /* 0x000fe20008000000 */
[----:B------:R-:W-:Y:S01]  /*1a80*/  UMOV UR5, URZ ;  /* 0x000000ff00057c82 */ /* 0x000fe20008000000 */
[----:B------:R-:W-:Y:S01]  /*1a90*/  CS2R R2, SRZ ;  /* 0x0000000000027805 */ /* 0x000fe2000001ff00 */
[----:B------:R-:W-:Y:S02]  /*1aa0*/  IMAD.U32 R5, RZ, RZ, UR4 ;  /* 0x00000004ff057e24 */ /* 0x000fe4000f8e00ff */
[----:B------:R-:W-:Y:S02]  /*1ab0*/  IMAD.U32 R4, RZ, RZ, UR5 ;  /* 0x00000005ff047e24 */ /* 0x000fe4000f8e00ff */
[----:B------:R-:W-:Y:S02]  /*1ac0*/  IMAD.U32 R7, RZ, RZ, UR4 ;  /* 0x00000004ff077e24 */ /* 0x000fe4000f8e00ff */
[----:B------:R-:W-:-:S07]  /*1ad0*/  IMAD.U32 R6, RZ, RZ, UR5 ;  /* 0x00000005ff067e24 */ /* 0x000fce000f8e00ff */
.L_x_10:
[----:B------:R-:W-:-:S06]  /*1ae0*/  IMAD R14, R2, 0x4, R1 ;  /* 0x00000004020e7824 */ /* 0x000fcc00078e0201 */
[----:B------:R-:W5:Y:S01]  /*1af0*/  LDL R14, [R14+0x4] ;  /* 0x000004000e0e7983 */ /* 0x000f620000100800 */
[----:B------:R-:W-:-:S05]  /*1b00*/  UMOV UR4, URZ ;  /* 0x000000ff00047c82 */ /* 0x000fca0008000000 */
.L_x_9:
        /* <DEDUP_REMOVED lines=177> */
[----:B------:R0:W-:Y:S04]  /*2620*/  STL [R1+0x4], R3 ;  /* 0x0000040301007387 */ /* 0x0001e80000100800 */
[----:B------:R0:W-:Y:S04]  /*2630*/  STL.64 [R1+0x8], R6 ;  /* 0x0000080601007387 */ /* 0x0001e80000100a00 */
[----:B------:R0:W-:Y:S02]  /*2640*/  STL.64 [R1+0x10], R4 ;  /* 0x0000100401007387 */ /* 0x0001e40000100a00 */
.L_x_4:
[----:B------:R-:W-:Y:S05]  /*2650*/  BSYNC.RECONVERGENT B2 ;  /* 0x0000000000027941 */ /* 0x000fea0003800200 */
.L_x_3:
[C---:B------:R-:W-:Y:S01]  /*2660*/  ISETP.GT.U32.AND P0, PT, R12.reuse, 0x3, PT ;  /* 0x000000030c00780c */ /* 0x040fe20003f04070 */
[----:B------:R-:W-:Y:S01]  /*2670*/  VIADD R13, R13, 0x1 ;  /* 0x000000010d0d7836 */ /* 0x000fe20000000000 */
[--C-:B------:R-:W-:Y:S02]  /*2680*/  SHF.R.U64 R12, R12, 0x2, R15.reuse ;  /* 0x000000020c0c7819 */ /* 0x100fe4000000120f */
[----:B------:R-:W-:Y:S02]  /*2690*/  ISETP.GT.U32.AND.EX P0, PT, R15, RZ, PT, P0 ;  /* 0x000000ff0f00720c */ /* 0x000fe40003f04100 */
[----:B------:R-:W-:-:S11]  /*26a0*/  SHF.R.U32.HI R15, RZ, 0x2, R15 ;  /* 0x00000002ff0f7819 */ /* 0x000fd6000001160f */
[----:B------:R-:W-:Y:S05]  /*26b0*/  @P0 BRA `(.L_x_11) ;  /* 0xffffffd800d00947 */ /* 0x000fea000383ffff */
[----:B------:R-:W-:Y:S05]  /*26c0*/  BSYNC.RECONVERGENT B1 ;  /* 0x0000000000017941 */ /* 0x000fea0003800200 */
.L_x_2:
[--C-:B------:R-:W-:Y:S01]  /*26d0*/  SHF.R.S32.HI R15, RZ, 0x1f, R0.reuse ;  /* 0x0000001fff0f7819 */ /* 0x100fe20000011400 */
[----:B------:R-:W-:Y:S02]  /*26e0*/  IMAD.MOV.U32 R13, RZ, RZ, RZ ;  /* 0x000000ffff0d7224 */ /* 0x000fe400078e00ff */
[----:B------:R-:W-:-:S07]  /*26f0*/  IMAD.MOV.U32 R12, RZ, RZ, R0 ;  /* 0x000000ffff0c7224 */ /* 0x000fce00078e0000 */
.L_x_20:
[----:B------:R-:W-:Y:S01]  /*2700*/  LOP3.LUT R2, R12, 0x3, RZ, 0xc0, !PT ;  /* 0x000000030c027812 */ /* 0x000fe200078ec0ff */
[----:B------:R-:W-:Y:S03]  /*2710*/  BSSY.RECONVERGENT B1, `(.L_x_12) ;  /* 0x0000248000017945 */ /* 0x000fe60003800200 */
[----:B------:R-:W-:-:S04]  /*2720*/  ISETP.NE.U32.AND P0, PT, R2, RZ, PT ;  /* 0x000000ff0200720c */ /* 0x000fc80003f05070 */
[----:B------:R-:W-:-:S13]  /*2730*/  ISETP.NE.AND.EX P0, PT, RZ, RZ, PT, P0 ;  /* 0x000000ffff00720c */ /* 0x000fda0003f05300 */
[----:B-1----:R-:W-:Y:S05]  /*2740*/  @!P0 BRA `(.L_x_13) ;  /* 0x0000002400108947 */ /* 0x002fea0003800000 */
[----:B------:R-:W1:Y:S01]  /*2750*/  LDC.64 R8, c[0x4][0x8] ;  /* 0x01000200ff087b82 */ /* 0x000e620000000a00 */
[----:B------:R-:W-:Y:S01]  /*2760*/  UMOV UR4, URZ ;  /* 0x000000ff00047c82 */ /* 0x000fe20008000000 */
[----:B------:R-:W-:Y:S01]  /*2770*/  UMOV UR5, URZ ;  /* 0x000000ff00057c82 */ /* 0x000fe20008000000 */
[----:B0-----:R-:W-:Y:S01]  /*2780*/  CS2R R2, SRZ ;  /* 0x0000000000027805 */ /* 0x001fe2000001ff00 */
[----:B------:R-:W-:Y:S02]  /*2790*/  IMAD.U32 R5, RZ, RZ, UR4 ;  /* 0x00000004ff057e24 */ /* 0x000fe4000f8e00ff */
[----:B------:R-:W-:Y:S02]  /*27a0*/  IMAD.U32 R4, RZ, RZ, UR5 ;  /* 0x00000005ff047e24 */ /* 0x000fe4000f8e00ff */
[----:B------:R-:W-:Y:S02]  /*27b0*/  IMAD.U32 R7, RZ, RZ, UR4 ;  /* 0x00000004ff077e24 */ /* 0x000fe4000f8e00ff */
[----:B------:R-:W-:-:S02]  /*27c0*/  IMAD.U32 R6, RZ, RZ, UR5 ;  /* 0x00000005ff067e24 */ /* 0x000fc4000f8e00ff */
[----:B-1----:R-:W-:-:S07]  /*27d0*/  IMAD.WIDE.U32 R8, R13, 0xc80, R8 ;  /* 0x00000c800d087825 */ /* 0x002fce00078e0008 */
.L_x_15:
[----:B------:R-:W-:-:S06]  /*27e0*/  IMAD R14, R2, 0x4, R1 ;  /* 0x00000004020e7824 */ /* 0x000fcc00078e0201 */
[----:B------:R-:W5:Y:S01]  /*27f0*/  LDL R14, [R14+0x4] ;  /* 0x000004000e0e7983 */ /* 0x000f620000100800 */
[----:B------:R-:W-:-:S05]  /*2800*/  UMOV UR4, URZ ;  /* 0x000000ff00047c82 */ /* 0x000fca0008000000 */
.L_x_14:
        /* <DEDUP_REMOVED lines=183> */
[----:B-1----:R-:W-:Y:S05]  /*3380*/  @!P0 BRA `(.L_x_13) ;  /* 0x0000001800008947 */ /* 0x002fea0003800000 */
[----:B------:R-:W-:Y:S01]  /*3390*/  UMOV UR4, URZ ;  /* 0x000000ff00047c82 */ /* 0x000fe20008000000 */
[----:B------:R-:W-:Y:S01]  /*33a0*/  UMOV UR5, URZ ;  /* 0x000000ff00057c82 */ /* 0x000fe20008000000 */
[----:B------:R-:W-:Y:S01]  /*33b0*/  CS2R R2, SRZ ;  /* 0x0000000000027805 */ /* 0x000fe2000001ff00 */
[----:B------:R-:W-:Y:S02]  /*33c0*/  IMAD.U32 R5, RZ, RZ, UR4 ;  /* 0x00000004ff057e24 */ /* 0x000fe4000f8e00ff */
[----:B------:R-:W-:Y:S02]  /*33d0*/  IMAD.U32 R4, RZ, RZ, UR5 ;  /* 0x00000005ff047e24 */ /* 0x000fe4000f8e00ff */
[----:B------:R-:W-:Y:S02]  /*33e0*/  IMAD.U32 R7, RZ, RZ, UR4 ;  /* 0x00000004ff077e24 */ /* 0x000fe4000f8e00ff */
[----:B------:R-:W-:-:S07]  /*33f0*/  IMAD.U32 R6, RZ, RZ, UR5 ;  /* 0x00000005ff067e24 */ /* 0x000fce000f8e00ff */
.L_x_17:
[----:B------:R-:W-:-:S06]  /*3400*/  IMAD R14, R2, 0x4, R1 ;  /* 0x00000004020e7824 */ /* 0x000fcc00078e0201 */
[----:B------:R-:W5:Y:S01]  /*3410*/  LDL R14, [R14+0x4] ;  /* 0x000004000e0e7983 */ /* 0x000f620000100800 */
[----:B------:R-:W-:-:S05]  /*3420*/  UMOV UR4, URZ ;  /* 0x000000ff00047c82 */ /* 0x000fca0008000000 */
.L_x_16:
        /* <DEDUP_REMOVED lines=183> */
[----:B-1----:R-:W-:Y:S05]  /*3fa0*/  @P0 BRA `(.L_x_13) ;  /* 0x0000000800f80947 */ /* 0x002fea0003800000 */
[----:B------:R-:W-:Y:S01]  /*3fb0*/  UMOV UR4, URZ ;  /* 0x000000ff00047c82 */ /* 0x000fe20008000000 */
[----:B------:R-:W-:Y:S01]  /*3fc0*/  UMOV UR5, URZ ;  /* 0x000000ff00057c82 */ /* 0x000fe20008000000 */
[----:B------:R-:W-:Y:S01]  /*3fd0*/  CS2R R2, SRZ ;  /* 0x0000000000027805 */ /* 0x000fe2000001ff00 */
[----:B------:R-:W-:Y:S02]  /*3fe0*/  IMAD.U32 R5, RZ, RZ, UR4 ;  /* 0x00000004ff057e24 */ /* 0x000fe4000f8e00ff */
[----:B------:R-:W-:Y:S02]  /*3ff0*/  IMAD.U32 R4, RZ, RZ, UR5 ;  /* 0x00000005ff047e24 */ /* 0x000fe4000f8e00ff */
[----:B------:R-:W-:Y:S02]  /*4000*/  IMAD.U32 R7, RZ, RZ, UR4 ;  /* 0x00000004ff077e24 */ /* 0x000fe4000f8e00ff */
[----:B------:R-:W-:-:S07]  /*4010*/  IMAD.U32 R6, RZ, RZ, UR5 ;  /* 0x00000005ff067e24 */ /* 0x000fce000f8e00ff */
.L_x_19:
[----:B------:R-:W-:-:S06]  /*4020*/  IMAD R14, R2, 0x4, R1 ;  /* 0x00000004020e7824 */ /* 0x000fcc00078e0201 */
[----:B------:R-:W5:Y:S01]  /*4030*/  LDL R14, [R14+0x4] ;  /* 0x000004000e0e7983 */ /* 0x000f620000100800 */
[----:B------:R-:W-:-:S05]  /*4040*/  UMOV UR4, URZ ;  /* 0x000000ff00047c82 */ /* 0x000fca0008000000 */
.L_x_18:
        /* <DEDUP_REMOVED lines=180> */
.L_x_13:
[----:B------:R-:W-:Y:S05]  /*4b90*/  BSYNC.RECONVERGENT B1 ;  /* 0x0000000000017941 */ /* 0x000fea0003800200 */
.L_x_12:
[C---:B------:R-:W-:Y:S01]  /*4ba0*/  ISETP.GT.U32.AND P0, PT, R12.reuse, 0x3, PT ;  /* 0x000000030c00780c */ /* 0x040fe20003f04070 */
[----:B------:R-:W-:Y:S01]  /*4bb0*/  VIADD R13, R13, 0x1 ;  /* 0x000000010d0d7836 */ /* 0x000fe20000000000 */
[--C-:B------:R-:W-:Y:S02]  /*4bc0*/  SHF.R.U64 R12, R12, 0x2, R15.reuse ;  /* 0x000000020c0c7819 */ /* 0x100fe4000000120f */
[----:B------:R-:W-:Y:S02]  /*4bd0*/  ISETP.GT.U32.AND.EX P0, PT, R15, RZ, PT, P0 ;  /* 0x000000ff0f00720c */ /* 0x000fe40003f04100 */
[----:B------:R-:W-:-:S11]  /*4be0*/  SHF.R.U32.HI R15, RZ, 0x2, R15 ;  /* 0x00000002ff0f7819 */ /* 0x000fd6000001160f */
[----:B------:R-:W-:Y:S05]  /*4bf0*/  @P0 BRA `(.L_x_20) ;  /* 0xffffffd800c00947 */ /* 0x000fea000383ffff */
.L_x_1:
[----:B------:R-:W-:Y:S05]  /*4c00*/  BSYNC.RECONVERGENT B0 ;  /* 0x0000000000007941 */ /* 0x000fea0003800200 */
.L_x_0:
[----:B-1----:R-:W1:Y:S02]  /*4c10*/  LDC R2, c[0x0][0x390] ;  /* 0x0000e400ff027b82 */ /* 0x002e640000000800 */
[----:B-1----:R-:W-:-:S13]  /*4c20*/  ISETP.GE.AND P0, PT, R2, 0x1, PT ;  /* 0x000000010200780c */ /* 0x002fda0003f06270 */
[----:B------:R-:W-:Y:S05]  /*4c30*/  @!P0 EXIT ;  /* 0x000000000000894d */ /* 0x000fea0003800000 */
[----:B------:R-:W1:Y:S01]  /*4c40*/  LDC R8, c[0x0][0x380] ;  /* 0x0000e000ff087b82 */ /* 0x000e620000000800 */
[C---:B------:R-:W-:Y:S02]  /*4c50*/  ISETP.GE.U32.AND P0, PT, R2.reuse, 0x4, PT ;  /* 0x000000040200780c */ /* 0x040fe40003f06070 */
[----:B------:R-:W-:Y:S02]  /*4c60*/  LOP3.LUT R22, R2, 0x3, RZ, 0xc0, !PT ;  /* 0x0000000302167812 */ /* 0x000fe400078ec0ff */
[----:B-1----:R-:W-:-:S05]  /*4c70*/  LOP3.LUT R8, R8, 0xaad26b49, RZ, 0x3c, !PT ;  /* 0xaad26b4908087812 */ /* 0x002fca00078e3cff */
[----:B------:R-:W-:-:S04]  /*4c80*/  IMAD R8, R8, 0x4182bed5, RZ ;  /* 0x4182bed508087824 */ /* 0x000fc800078e02ff */
[----:B------:R-:W-:-:S04]  /*4c90*/  VIADD R9, R8, 0xd9f6dc18 ;  /* 0xd9f6dc1808097836 */ /* 0x000fc80000000000 */
[----:B------:R-:W-:Y:S02]  /*4ca0*/  IMAD R18, R0, 0x587c5, R9 ;  /* 0x000587c500127824 */ /* 0x000fe400078e0209 */
[----:B------:R-:W-:Y:S01]  /*4cb0*/  IMAD.MOV.U32 R0, RZ, RZ, RZ ;  /* 0x000000ffff007224 */ /* 0x000fe200078e00ff */
[----:B------:R-:W-:Y:S06]  /*4cc0*/  @!P0 BRA `(.L_x_21) ;  /* 0x0000000000e48947 */ /* 0x000fec0003800000 */
[----:B------:R-:W1:Y:S01]  /*4cd0*/  LDCU.64 UR4, c[0x0][0x388] ;  /* 0x00007100ff0477ac */ /* 0x000e620008000a00 */
[----:B------:R-:W-:Y:S01]  /*4ce0*/  LOP3.LUT R0, R2, 0x7ffffffc, RZ, 0xc0, !PT ;  /* 0x7ffffffc02007812 */ /* 0x000fe200078ec0ff */
[----:B------:R-:W-:Y:S02]  /*4cf0*/  IMAD.MOV.U32 R20, RZ, RZ, R4 ;  /* 0x000000ffff147224 */ /* 0x000fe400078e0004 */
[----:B------:R-:W-:Y:S02]  /*4d00*/  VIADD R18, R18, 0x260923e8 ;  /* 0x260923e812127836 */ /* 0x000fe40000000000 */
[----:B------:R-:W-:Y:S01]  /*4d10*/  IMAD.MOV R19, RZ, RZ, -R0 ;  /* 0x000000ffff137224 */ /* 0x000fe200078e0a00 */
[----:B-1----:R-:W-:-:S04]  /*4d20*/  UIADD3 UR4, UP0, UPT, UR4, 0x10, URZ ;  /* 0x0000001004047890 */ /* 0x002fc8000ff1e0ff */
[----:B------:R-:W-:Y:S02]  /*4d30*/  UIADD3.X UR5, UPT, UPT, URZ, UR5, URZ, UP0, !UPT ;  /* 0x00000005ff057290 */ /* 0x000fe400087fe4ff */
[----:B0-----:R-:W-:-:S04]  /*4d40*/  IMAD.U32 R4, RZ, RZ, UR4 ;  /* 0x00000004ff047e24 */ /* 0x001fc8000f8e00ff */
[----:B------:R-:W-:-:S07]  /*4d50*/  IMAD.U32 R21, RZ, RZ, UR5 ;  /* 0x00000005ff157e24 */ /* 0x000fce000f8e00ff */
.L_x_22:
[----:B0-----:R-:W-:Y:S01]  /*4d60*/  SHF.R.U32.HI R8, RZ, 0x2, R3 ;  /* 0x00000002ff087819 */ /* 0x001fe20000011603 */
[----:B------:R-:W-:Y:S01]  /*4d70*/  IMAD.MOV.U32 R23, RZ, RZ, R5 ;  /* 0x000000ffff177224 */ /* 0x000fe200078e0005 */
[----:B------:R-:W-:Y:S01]  /*4d80*/  SHF.R.U32.HI R11, RZ, 0x2, R6 ;  /* 0x00000002ff0b7819 */ /* 0x000fe20000011606 */
[----:B------:R-:W-:Y:S01]  /*4d90*/  IMAD.MOV.U32 R16, RZ, RZ, R4 ;  /* 0x000000ffff107224 */ /* 0x000fe200078e0004 */
[----:B------:R-:W-:Y:S01]  /*4da0*/  LOP3.LUT R8, R8, R3, RZ, 0x3c, !PT ;  /* 0x0000000308087212 */ /* 0x000fe200078e3cff */
[----:B------:R-:W-:Y:S01]  /*4db0*/  IMAD.SHL.U32 R3, R5, 0x10, RZ ;  /* 0x0000001005037824 */ /* 0x000fe200078e00ff */
[----:B------:R-:W-:Y:S01]  /*4dc0*/  LOP3.LUT R11, R11, R6, RZ, 0x3c, !PT ;  /* 0x000000060b0b7212 */ /* 0x000fe200078e3cff */
[----:B------:R-:W-:Y:S01]  /*4dd0*/  IMAD.MOV.U32 R17, RZ, RZ, R21 ;  /* 0x000000ffff117224 */ /* 0x000fe200078e0015 */
[----:B------:R-:W-:Y:S01]  /*4de0*/  SHF.R.U32.HI R10, RZ, 0x2, R7 ;  /* 0x00000002ff0a7819 */ /* 0x000fe20000011607 */
[----:B------:R-:W-:Y:S01]  /*4df0*/  IMAD.SHL.U32 R9, R8, 0x2, RZ ;  /* 0x0000000208097824 */ /* 0x000fe200078e00ff */
[----:B------:R-:W-:Y:S01]  /*4e00*/  SHF.R.U32.HI R13, RZ, 0x2, R20 ;  /* 0x00000002ff0d7819 */ /* 0x000fe20000011614 */
[----:B------:R-:W-:Y:S01]  /*4e10*/  VIADD R19, R19, 0x4 ;  /* 0x0000000413137836 */ /* 0x000fe20000000000 */
[----:B------:R-:W-:-:S02]  /*4e20*/  LOP3.LUT R10, R10, R7, RZ, 0x3c, !PT ;  /* 0x000000070a0a7212 */ /* 0x000fc400078e3cff */
[----:B------:R-:W-:Y:S01]  /*4e30*/  LOP3.LUT R8, R8, R9, R3, 0x96, !PT ;  /* 0x0000000908087212 */ /* 0x000fe200078e9603 */
[----:B------:R-:W-:Y:S01]  /*4e40*/  IMAD.SHL.U32 R3, R11, 0x2, RZ ;  /* 0x000000020b037824 */ /* 0x000fe200078e00ff */
[----:B------:R-:W-:Y:S02]  /*4e50*/  LOP3.LUT R13, R13, R20, RZ, 0x3c, !PT ;  /* 0x000000140d0d7212 */ /* 0x000fe400078e3cff */
[----:B------:R-:W-:Y:S02]  /*4e60*/  LOP3.LUT R6, R8, R5, RZ, 0x3c, !PT ;  /* 0x0000000508067212 */ /* 0x000fe400078e3cff */
[----:B------:R-:W-:Y:S02]  /*4e70*/  ISETP.NE.AND P0, PT, R19, RZ, PT ;  /* 0x000000ff1300720c */ /* 0x000fe40003f05270 */
[----:B------:R-:W-:Y:S01]  /*4e80*/  IADD3 R4, P1, PT, R16, 0x20, RZ ;  /* 0x0000002010047810 */ /* 0x000fe20007f3e0ff */
[----:B------:R-:W-:-:S04]  /*4e90*/  IMAD.SHL.U32 R8, R6, 0x10, RZ ;  /* 0x0000001006087824 */ /* 0x000fc800078e00ff */
[----:B------:R-:W-:Y:S01]  /*4ea0*/  IMAD.X R21, RZ, RZ, R17, P1 ;  /* 0x000000ffff157224 */ /* 0x000fe200008e0611 */
[----:B------:R-:W-:Y:S01]  /*4eb0*/  LOP3.LUT R3, R11, R3, R8, 0x96, !PT ;  /* 0x000000030b037212 */ /* 0x000fe200078e9608 */
[----:B------:R-:W-:Y:S01]  /*4ec0*/  IMAD.SHL.U32 R11, R10, 0x2, RZ ;  /* 0x000000020a0b7824 */ /* 0x000fe200078e00ff */
[----:B------:R-:W-:Y:S02]  /*4ed0*/  IADD3 R8, PT, PT, R18, -0x26039c23, R6 ;  /* 0xd9fc63dd12087810 */ /* 0x000fe40007ffe006 */
[----:B------:R-:W-:-:S04]  /*4ee0*/  LOP3.LUT R7, R3, R6, RZ, 0x3c, !PT ;  /* 0x0000000603077212 */ /* 0x000fc800078e3cff */
[----:B------:R-:W0:Y:S01]  /*4ef0*/  I2F.F64.U32 R8, R8 ;  /* 0x0000000800087312 */ /* 0x000e220000201800 */
[----:B------:R-:W-:-:S05]  /*4f00*/  IMAD.SHL.U32 R3, R7, 0x10, RZ ;  /* 0x0000001007037824 */ /* 0x000fca00078e00ff */
[----:B------:R-:W-:Y:S01]  /*4f10*/  LOP3.LUT R12, R10, R11, R3, 0x96, !PT ;  /* 0x0000000b0a0c7212 */ /* 0x000fe200078e9603 */
[----:B------:R-:W-:Y:S01]  /*4f20*/  IMAD.SHL.U32 R3, R13, 0x2, RZ ;  /* 0x000000020d037824 */ /* 0x000fe200078e00ff */
[----:B------:R-:W-:Y:S02]  /*4f30*/  IADD3 R10, PT, PT, R18, -0x25fe145e, R7 ;  /* 0xda01eba2120a7810 */ /* 0x000fe40007ffe007 */
[----:B------:R-:W-:-:S04]  /*4f40*/  LOP3.LUT R20, R12, R7, RZ, 0x3c, !PT ;  /* 0x000000070c147212 */ /* 0x000fc800078e3cff */
[----:B------:R-:W-:Y:S01]  /*4f50*/  IADD3 R12, PT, PT, R18, -0x25f88c99, R20 ;  /* 0xda077367120c7810 */ /* 0x000fe20007ffe014 */
[----:B------:R-:W-:Y:S01]  /*4f60*/  IMAD.SHL.U32 R14, R20, 0x10, RZ ;  /* 0x00000010140e7824 */ /* 0x000fe200078e00ff */
[----:B------:R-:W1:Y:S01]  /*4f70*/  I2F.F64.U32 R10, R10 ;  /* 0x0000000a000a7312 */ /* 0x000e620000201800 */
[----:B0-----:R0:W-:Y:S03]  /*4f80*/  STG.E.64 desc[UR6][R16.64+-0x10], R8 ;  /* 0xfffff00810007986 */ /* 0x0011e6000c101b06 */
[----:B------:R-:W-:-:S04]  /*4f90*/  LOP3.LUT R3, R13, R3, R14, 0x96, !PT ;  /* 0x000000030d037212 */ /* 0x000fc800078e960e */
[----:B------:R-:W-:Y:S01]  /*4fa0*/  LOP3.LUT R5, R3, R20, RZ, 0x3c, !PT ;  /* 0x0000001403057212 */ /* 0x000fe200078e3cff */
[----:B------:R-:W2:Y:S01]  /*4fb0*/  I2F.F64.U32 R12, R12 ;  /* 0x0000000c000c7312 */ /* 0x000ea20000201800 */
[----:B------:R-:W-:Y:S02]  /*4fc0*/  IMAD.MOV.U32 R3, RZ, RZ, R23 ;  /* 0x000000ffff037224 */ /* 0x000fe400078e0017 */
[C---:B------:R-:W-:Y:S01]  /*4fd0*/  IADD3 R14, PT, PT, R18.reuse, -0x25f304d4, R5 ;  /* 0xda0cfb2c120e7810 */ /* 0x040fe20007ffe005 */
[----:B------:R-:W-:Y:S01]  /*4fe0*/  VIADD R18, R18, 0x161f14 ;  /* 0x00161f1412127836 */ /* 0x000fe20000000000 */
[----:B-1----:R0:W-:Y:S04]  /*4ff0*/  STG.E.64 desc[UR6][R16.64+-0x8], R10 ;  /* 0xfffff80a10007986 */ /* 0x0021e8000c101b06 */
[----:B------:R-:W1:Y:S01]  /*5000*/  I2F.F64.U32 R14, R14 ;  /* 0x0000000e000e7312 */ /* 0x000e620000201800 */
[----:B--2---:R0:W-:Y:S04]  /*5010*/  STG.E.64 desc[UR6][R16.64], R12 ;  /* 0x0000000c10007986 */ /* 0x0041e8000c101b06 */
[----:B-1----:R0:W-:Y:S01]  /*5020*/  STG.E.64 desc[UR6][R16.64+0x8], R14 ;  /* 0x0000080e10007986 */ /* 0x0021e2000c101b06 */
[----:B------:R-:W-:Y:S05]  /*5030*/  @P0 BRA `(.L_x_22) ;  /* 0xfffffffc00480947 */ /* 0x000fea000383ffff */
[----:B------:R-:W-:Y:S02]  /*5040*/  VIADD R18, R18, 0xd9f6dc18 ;  /* 0xd9f6dc1812127836 */ /* 0x000fe40000000000 */
[----:B------:R-:W-:-:S07]  /*5050*/  IMAD.MOV.U32 R3, RZ, RZ, R23 ;  /* 0x000000ffff037224 */ /* 0x000fce00078e0017 */
.L_x_21:
[----:B------:R-:W-:-:S13]  /*5060*/  ISETP.NE.AND P0, PT, R22, RZ, PT ;  /* 0x000000ff1600720c */ /* 0x000fda0003f05270 */
[----:B------:R-:W-:Y:S05]  /*5070*/  @!P0 EXIT ;  /* 0x000000000000894d */ /* 0x000fea0003800000 */
[----:B------:R-:W-:Y:S02]  /*5080*/  ISETP.NE.AND P0, PT, R22, 0x1, PT ;  /* 0x000000011600780c */ /* 0x000fe40003f05270 */
[----:B------:R-:W-:-:S04]  /*5090*/  LOP3.LUT R2, R2, 0x1, RZ, 0xc0, !PT ;  /* 0x0000000102027812 */ /* 0x000fc800078ec0ff */
[----:B------:R-:W-:-:S07]  /*50a0*/  ISETP.NE.U32.AND P1, PT, R2, 0x1, PT ;  /* 0x000000010200780c */ /* 0x000fce0003f25070 */
[----:B------:R-:W-:Y:S06]  /*50b0*/  @!P0 BRA `(.L_x_23) ;  /* 0x00000000005c8947 */ /* 0x000fec0003800000 */
[----:B------:R-:W-:Y:S01]  /*50c0*/  SHF.R.U32.HI R2, RZ, 0x2, R3 ;  /* 0x00000002ff027819 */ /* 0x000fe20000011603 */
[----:B0-----:R-:W0:Y:S01]  /*50d0*/  LDC.64 R10, c[0x0][0x388] ;  /* 0x0000e200ff0a7b82 */ /* 0x001e220000000a00 */
[----:B------:R-:W-:Y:S02]  /*50e0*/  SHF.R.U32.HI R9, RZ, 0x2, R6 ;  /* 0x00000002ff097819 */ /* 0x000fe40000011606 */
[----:B------:R-:W-:Y:S01]  /*50f0*/  LOP3.LUT R2, R2, R3, RZ, 0x3c, !PT ;  /* 0x0000000302027212 */ /* 0x000fe200078e3cff */
[----:B------:R-:W-:Y:S01]  /*5100*/  IMAD.SHL.U32 R3, R5, 0x10, RZ ;  /* 0x0000001005037824 */ /* 0x000fe200078e00ff */
[----:B------:R-:W-:-:S03]  /*5110*/  LOP3.LUT R9, R9, R6, RZ, 0x3c, !PT ;  /* 0x0000000609097212 */ /* 0x000fc600078e3cff */
[----:B------:R-:W-:-:S05]  /*5120*/  IMAD.SHL.U32 R4, R2, 0x2, RZ ;  /* 0x0000000202047824 */ /* 0x000fca00078e00ff */
[----:B------:R-:W-:Y:S01]  /*5130*/  LOP3.LUT R4, R2, R4, R3, 0x96, !PT ;  /* 0x0000000402047212 */ /* 0x000fe200078e9603 */
[----:B------:R-:W-:-:S03]  /*5140*/  IMAD.SHL.U32 R3, R9, 0x2, RZ ;  /* 0x0000000209037824 */ /* 0x000fc600078e00ff */
[----:B------:R-:W-:-:S04]  /*5150*/  LOP3.LUT R5, R4, R5, RZ, 0x3c, !PT ;  /* 0x0000000504057212 */ /* 0x000fc800078e3cff */
[C---:B------:R-:W-:Y:S01]  /*5160*/  IADD3 R8, PT, PT, R18.reuse, 0x587c5, R5 ;  /* 0x000587c512087810 */ /* 0x040fe20007ffe005 */
[----:B------:R-:W-:Y:S02]  /*5170*/  IMAD.SHL.U32 R2, R5, 0x10, RZ ;  /* 0x0000001005027824 */ /* 0x000fe400078e00ff */
[----:B------:R-:W-:Y:S02]  /*5180*/  VIADD R18, R18, 0xb0f8a ;  /* 0x000b0f8a12127836 */ /* 0x000fe40000000000 */
[----:B0-----:R-:W-:Y:S01]  /*5190*/  IMAD.WIDE.U32 R10, R0, 0x8, R10 ;  /* 0x00000008000a7825 */ /* 0x001fe200078e000a */
[----:B------:R-:W-:Y:S02]  /*51a0*/  LOP3.LUT R2, R9, R3, R2, 0x96, !PT ;  /* 0x0000000309027212 */ /* 0x000fe400078e9602 */
[----:B------:R-:W0:Y:S01]  /*51b0*/  I2F.F64.U32 R8, R8 ;  /* 0x0000000800087312 */ /* 0x000e220000201800 */
[----:B------:R-:W-:Y:S01]  /*51c0*/  IMAD.MOV.U32 R3, RZ, RZ, R7 ;  /* 0x000000ffff037224 */ /* 0x000fe200078e0007 */
[----:B------:R-:W-:Y:S01]  /*51d0*/  LOP3.LUT R5, R2, R5, RZ, 0x3c, !PT ;  /* 0x0000000502057212 */ /* 0x000fe200078e3cff */
[----:B------:R-:W-:-:S04]  /*51e0*/  VIADD R0, R0, 0x2 ;  /* 0x0000000200007836 */ /* 0x000fc80000000000 */
[----:B------:R-:W-:-:S06]  /*51f0*/  IMAD.IADD R12, R5, 0x1, R18 ;  /* 0x00000001050c7824 */ /* 0x000fcc00078e0212 */
[----:B------:R-:W1:Y:S01]  /*5200*/  I2F.F64.U32 R12, R12 ;  /* 0x0000000c000c7312 */ /* 0x000e620000201800 */
[----:B0-----:R2:W-:Y:S04]  /*5210*/  STG.E.64 desc[UR6][R10.64], R8 ;  /* 0x000000080a007986 */ /* 0x0015e8000c101b06 */
[----:B-1----:R2:W-:Y:S02]  /*5220*/  STG.E.64 desc[UR6][R10.64+0x8], R12 ;  /* 0x0000080c0a007986 */ /* 0x0025e4000c101b06 */
.L_x_23:
[----:B------:R-:W-:Y:S05]  /*5230*/  @P1 EXIT ;  /* 0x000000000000194d */ /* 0x000fea0003800000 */
[----:B------:R-:W-:Y:S01]  /*5240*/  SHF.R.U32.HI R2, RZ, 0x2, R3 ;  /* 0x00000002ff027819 */ /* 0x000fe20000011603 */
[----:B0-----:R-:W0:Y:S03]  /*5250*/  LDC.64 R6, c[0x0][0x388] ;  /* 0x0000e200ff067b82 */ /* 0x001e260000000a00 */
[----:B------:R-:W-:Y:S01]  /*5260*/  LOP3.LUT R2, R2, R3, RZ, 0x3c, !PT ;  /* 0x0000000302027212 */ /* 0x000fe200078e3cff */
[----:B------:R-:W-:-:S04]  /*5270*/  IMAD.SHL.U32 R3, R5, 0x10, RZ ;  /* 0x0000001005037824 */ /* 0x000fc800078e00ff */
[----:B------:R-:W-:-:S05]  /*5280*/  IMAD.SHL.U32 R4, R2, 0x2, RZ ;  /* 0x0000000202047824 */ /* 0x000fca00078e00ff */
[----:B------:R-:W-:-:S04]  /*5290*/  LOP3.LUT R4, R2, R4, R3, 0x96, !PT ;  /* 0x0000000402047212 */ /* 0x000fc800078e9603 */
[----:B------:R-:W-:-:S04]  /*52a0*/  LOP3.LUT R5, R4, R5, RZ, 0x3c, !PT ;  /* 0x0000000504057212 */ /* 0x000fc800078e3cff */
[----:B------:R-:W-:Y:S01]  /*52b0*/  IADD3 R2, PT, PT, R18, 0x587c5, R5 ;  /* 0x000587c512027810 */ /* 0x000fe20007ffe005 */
[----:B0-----:R-:W-:-:S05]  /*52c0*/  IMAD.WIDE.U32 R4, R0, 0x8, R6 ;  /* 0x0000000800047825 */ /* 0x001fca00078e0006 */
[----:B------:R-:W0:Y:S02]  /*52d0*/  I2F.F64.U32 R2, R2 ;  /* 0x0000000200027312 */ /* 0x000e240000201800 */
[----:B0-----:R-:W-:Y:S01]  /*52e0*/  STG.E.64 desc[UR6][R4.64], R2 ;  /* 0x0000000204007986 */ /* 0x001fe2000c101b06 */
[----:B------:R-:W-:Y:S05]  /*52f0*/  EXIT ;  /* 0x000000000000794d */ /* 0x000fea0003800000 */
.L_x_24:
[----:B------:R-:W-:-:S00]  /*5300*/  BRA `(.L_x_24) ;  /* 0xfffffffc00fc7947 */ /* 0x000fc0000383ffff */
[----:B------:R-:W-:-:S00]  /*5310*/  NOP ;  /* 0x0000000000007918 */ /* 0x000fc00000000000 */
        /* <DEDUP_REMOVED lines=14> */
.L_x_25:


//--------------------- .nv.global.init           --------------------------
	.section	.nv.global.init,"aw",@progbits
	.align	4
.nv.global.init:
	.type		mrg32k3aM1SubSeq,@object
	.size		mrg32k3aM1SubSeq,(mrg32k3aM2SubSeq - mrg32k3aM1SubSeq)
mrg32k3aM1SubSeq:
        /*0000*/ 	.byte	0x0b, 0xcc, 0xee, 0x04, 0x73, 0x29, 0x8b, 0x6f, 0xf6, 0x53, 0x03, 0xf6, 0x23, 0xf6, 0xea, 0xda
        /* <DEDUP_REMOVED lines=125> */
	.type		mrg32k3aM2SubSeq,@object
	.size		mrg32k3aM2SubSeq,(mrg32k3aM1 - mrg32k3aM2SubSeq)
mrg32k3aM2SubSeq:
        /* <DEDUP_REMOVED lines=126> */
	.type		mrg32k3aM1,@object
	.size		mrg32k3aM1,(mrg32k3aM1Seq - mrg32k3aM1)
mrg32k3aM1:
        /* <DEDUP_REMOVED lines=144> */
	.type		mrg32k3aM1Seq,@object
	.size		mrg32k3aM1Seq,(mrg32k3aM2 - mrg32k3aM1Seq)
mrg32k3aM1Seq:
        /* <DEDUP_REMOVED lines=144> */
	.type		mrg32k3aM2,@object
	.size		mrg32k3aM2,(mrg32k3aM2Seq - mrg32k3aM2)
mrg32k3aM2:
        /* <DEDUP_REMOVED lines=144> */
	.type		mrg32k3aM2Seq,@object
	.size		mrg32k3aM2Seq,(precalc_xorwow_matrix - mrg32k3aM2Seq)
mrg32k3aM2Seq:
        /* <DEDUP_REMOVED lines=144> */
	.type		precalc_xorwow_matrix,@object
	.size		precalc_xorwow_matrix,(precalc_xorwow_offset_matrix - precalc_xorwow_matrix)
precalc_xorwow_matrix:
        /* <DEDUP_REMOVED lines=6400> */
	.type		precalc_xorwow_offset_matrix,@object
	.size		precalc_xorwow_offset_matrix,(.L_1 - precalc_xorwow_offset_matrix)
precalc_xorwow_offset_matrix:
        /* <DEDUP_REMOVED lines=6400> */
.L_1:


//--------------------- .nv.shared.reserved.0     --------------------------
	.section	.nv.shared.reserved.0,"aw",@nobits
	.weak		__nv_reservedSMEM_offset_0_alias
	.size		__nv_reservedSMEM_offset_0_alias, 0, 64
	.other		__nv_reservedSMEM_offset_0_alias,@"STO_CUDA_RESERVED_SHARED STV_DEFAULT"
__nv_reservedSMEM_offset_0_alias:
	.zero		0
	.zero		64


//--------------------- .nv.constant0._Z13fillRandomGPUjPdi --------------------------
	.section	.nv.constant0._Z13fillRandomGPUjPdi,"a",@progbits
	.sectionflags	@""
	.align	4
.nv.constant0._Z13fillRandomGPUjPdi:
	.zero		916


//--------------------- SYMBOLS --------------------------

	.type		.nv.reservedSmem.offset0,@object
	.size		.nv.reservedSmem.offset0,0x4
